//
// Generated by NVIDIA NVVM Compiler
//
// Compiler Build ID: CL-36424714
// Cuda compilation tools, release 13.0, V13.0.88
// Based on NVVM 20.0.0
//

.version 9.0
.target sm_100
.address_size 64

	// .globl	_Z6DBSCANPdPiS0_S0_S0_S0_S0_
// _ZZ6DBSCANPdPiS0_S0_S0_S0_S0_E7pointID has been demoted
// _ZZ6DBSCANPdPiS0_S0_S0_S0_S0_E14neighborBuffer has been demoted
// _ZZ6DBSCANPdPiS0_S0_S0_S0_S0_E13neighborCount has been demoted
// _ZZ6DBSCANPdPiS0_S0_S0_S0_S0_E7chainID has been demoted
// _ZZ6DBSCANPdPiS0_S0_S0_S0_S0_E5point has been demoted
// _ZZ6DBSCANPdPiS0_S0_S0_S0_S0_E17currentSeedLength has been demoted
.global .align 1 .b8 _ZN30_INTERNAL_e8250d15_4_k_cu_main4cuda3std3__45__cpo5beginE[1];
.global .align 1 .b8 _ZN30_INTERNAL_e8250d15_4_k_cu_main4cuda3std3__45__cpo3endE[1];
.global .align 1 .b8 _ZN30_INTERNAL_e8250d15_4_k_cu_main4cuda3std3__45__cpo6cbeginE[1];
.global .align 1 .b8 _ZN30_INTERNAL_e8250d15_4_k_cu_main4cuda3std3__45__cpo4cendE[1];
.global .align 1 .b8 _ZN30_INTERNAL_e8250d15_4_k_cu_main4cuda3std3__45__cpo6rbeginE[1];
.global .align 1 .b8 _ZN30_INTERNAL_e8250d15_4_k_cu_main4cuda3std3__45__cpo4rendE[1];
.global .align 1 .b8 _ZN30_INTERNAL_e8250d15_4_k_cu_main4cuda3std3__45__cpo7crbeginE[1];
.global .align 1 .b8 _ZN30_INTERNAL_e8250d15_4_k_cu_main4cuda3std3__45__cpo5crendE[1];
.global .align 1 .b8 _ZN30_INTERNAL_e8250d15_4_k_cu_main4cuda3std3__432_GLOBAL__N__e8250d15_4_k_cu_main6ignoreE[1];
.global .align 1 .b8 _ZN30_INTERNAL_e8250d15_4_k_cu_main4cuda3std3__419piecewise_constructE[1];
.global .align 1 .b8 _ZN30_INTERNAL_e8250d15_4_k_cu_main4cuda3std3__48in_placeE[1];
.global .align 1 .b8 _ZN30_INTERNAL_e8250d15_4_k_cu_main4cuda3std3__420unreachable_sentinelE[1];
.global .align 1 .b8 _ZN30_INTERNAL_e8250d15_4_k_cu_main4cuda3std3__47nulloptE[1];
.global .align 1 .b8 _ZN30_INTERNAL_e8250d15_4_k_cu_main4cuda3std3__48unexpectE[1];
.global .align 1 .b8 _ZN30_INTERNAL_e8250d15_4_k_cu_main4cuda3std6ranges3__45__cpo4swapE[1];
.global .align 1 .b8 _ZN30_INTERNAL_e8250d15_4_k_cu_main4cuda3std6ranges3__45__cpo9iter_moveE[1];
.global .align 1 .b8 _ZN30_INTERNAL_e8250d15_4_k_cu_main4cuda3std6ranges3__45__cpo5beginE[1];
.global .align 1 .b8 _ZN30_INTERNAL_e8250d15_4_k_cu_main4cuda3std6ranges3__45__cpo3endE[1];
.global .align 1 .b8 _ZN30_INTERNAL_e8250d15_4_k_cu_main4cuda3std6ranges3__45__cpo6cbeginE[1];
.global .align 1 .b8 _ZN30_INTERNAL_e8250d15_4_k_cu_main4cuda3std6ranges3__45__cpo4cendE[1];
.global .align 1 .b8 _ZN30_INTERNAL_e8250d15_4_k_cu_main4cuda3std6ranges3__45__cpo7advanceE[1];
.global .align 1 .b8 _ZN30_INTERNAL_e8250d15_4_k_cu_main4cuda3std6ranges3__45__cpo9iter_swapE[1];
.global .align 1 .b8 _ZN30_INTERNAL_e8250d15_4_k_cu_main4cuda3std6ranges3__45__cpo4nextE[1];
.global .align 1 .b8 _ZN30_INTERNAL_e8250d15_4_k_cu_main4cuda3std6ranges3__45__cpo4prevE[1];
.global .align 1 .b8 _ZN30_INTERNAL_e8250d15_4_k_cu_main4cuda3std6ranges3__45__cpo4dataE[1];
.global .align 1 .b8 _ZN30_INTERNAL_e8250d15_4_k_cu_main4cuda3std6ranges3__45__cpo5cdataE[1];
.global .align 1 .b8 _ZN30_INTERNAL_e8250d15_4_k_cu_main4cuda3std6ranges3__45__cpo4sizeE[1];
.global .align 1 .b8 _ZN30_INTERNAL_e8250d15_4_k_cu_main4cuda3std6ranges3__45__cpo5ssizeE[1];
.global .align 1 .b8 _ZN30_INTERNAL_e8250d15_4_k_cu_main4cuda3std6ranges3__45__cpo8distanceE[1];
.global .align 1 .b8 _ZN30_INTERNAL_e8250d15_4_k_cu_main6thrust24THRUST_300001_SM_1000_NS8cuda_cub3parE[1];
.global .align 1 .b8 _ZN30_INTERNAL_e8250d15_4_k_cu_main6thrust24THRUST_300001_SM_1000_NS8cuda_cub10par_nosyncE[1];
.global .align 1 .b8 _ZN30_INTERNAL_e8250d15_4_k_cu_main6thrust24THRUST_300001_SM_1000_NS6system6detail10sequential3seqE[1];
.global .align 1 .b8 _ZN30_INTERNAL_e8250d15_4_k_cu_main6thrust24THRUST_300001_SM_1000_NS6system3cpp3parE[1];
.global .align 1 .b8 _ZN30_INTERNAL_e8250d15_4_k_cu_main6thrust24THRUST_300001_SM_1000_NS12placeholders2_1E[1];
.global .align 1 .b8 _ZN30_INTERNAL_e8250d15_4_k_cu_main6thrust24THRUST_300001_SM_1000_NS12placeholders2_2E[1];
.global .align 1 .b8 _ZN30_INTERNAL_e8250d15_4_k_cu_main6thrust24THRUST_300001_SM_1000_NS12placeholders2_3E[1];
.global .align 1 .b8 _ZN30_INTERNAL_e8250d15_4_k_cu_main6thrust24THRUST_300001_SM_1000_NS12placeholders2_4E[1];
.global .align 1 .b8 _ZN30_INTERNAL_e8250d15_4_k_cu_main6thrust24THRUST_300001_SM_1000_NS12placeholders2_5E[1];
.global .align 1 .b8 _ZN30_INTERNAL_e8250d15_4_k_cu_main6thrust24THRUST_300001_SM_1000_NS12placeholders2_6E[1];
.global .align 1 .b8 _ZN30_INTERNAL_e8250d15_4_k_cu_main6thrust24THRUST_300001_SM_1000_NS12placeholders2_7E[1];
.global .align 1 .b8 _ZN30_INTERNAL_e8250d15_4_k_cu_main6thrust24THRUST_300001_SM_1000_NS12placeholders2_8E[1];
.global .align 1 .b8 _ZN30_INTERNAL_e8250d15_4_k_cu_main6thrust24THRUST_300001_SM_1000_NS12placeholders2_9E[1];
.global .align 1 .b8 _ZN30_INTERNAL_e8250d15_4_k_cu_main6thrust24THRUST_300001_SM_1000_NS12placeholders3_10E[1];
.global .align 1 .b8 _ZN30_INTERNAL_e8250d15_4_k_cu_main6thrust24THRUST_300001_SM_1000_NS3seqE[1];
.global .align 1 .b8 _ZN30_INTERNAL_e8250d15_4_k_cu_main6thrust24THRUST_300001_SM_1000_NS6deviceE[1];

.visible .entry _Z6DBSCANPdPiS0_S0_S0_S0_S0_(
	.param .u64 .ptr .align 1 _Z6DBSCANPdPiS0_S0_S0_S0_S0__param_0,
	.param .u64 .ptr .align 1 _Z6DBSCANPdPiS0_S0_S0_S0_S0__param_1,
	.param .u64 .ptr .align 1 _Z6DBSCANPdPiS0_S0_S0_S0_S0__param_2,
	.param .u64 .ptr .align 1 _Z6DBSCANPdPiS0_S0_S0_S0_S0__param_3,
	.param .u64 .ptr .align 1 _Z6DBSCANPdPiS0_S0_S0_S0_S0__param_4,
	.param .u64 .ptr .align 1 _Z6DBSCANPdPiS0_S0_S0_S0_S0__param_5,
	.param .u64 .ptr .align 1 _Z6DBSCANPdPiS0_S0_S0_S0_S0__param_6
)
{
	.reg .pred 	%p<35>;
	.reg .b32 	%r<61>;
	.reg .b64 	%rd<53>;
	.reg .b64 	%fd<11>;
	// demoted variable
	.shared .align 4 .u32 _ZZ6DBSCANPdPiS0_S0_S0_S0_S0_E7pointID;
	// demoted variable
	.shared .align 4 .b8 _ZZ6DBSCANPdPiS0_S0_S0_S0_S0_E14neighborBuffer[16];
	// demoted variable
	.shared .align 4 .u32 _ZZ6DBSCANPdPiS0_S0_S0_S0_S0_E13neighborCount;
	// demoted variable
	.shared .align 4 .u32 _ZZ6DBSCANPdPiS0_S0_S0_S0_S0_E7chainID;
	// demoted variable
	.shared .align 8 .b8 _ZZ6DBSCANPdPiS0_S0_S0_S0_S0_E5point[16];
	// demoted variable
	.shared .align 4 .u32 _ZZ6DBSCANPdPiS0_S0_S0_S0_S0_E17currentSeedLength;
	ld.param.u64 	%rd13, [_Z6DBSCANPdPiS0_S0_S0_S0_S0__param_0];
	ld.param.u64 	%rd14, [_Z6DBSCANPdPiS0_S0_S0_S0_S0__param_1];
	ld.param.u64 	%rd15, [_Z6DBSCANPdPiS0_S0_S0_S0_S0__param_2];
	ld.param.u64 	%rd16, [_Z6DBSCANPdPiS0_S0_S0_S0_S0__param_3];
	ld.param.u64 	%rd17, [_Z6DBSCANPdPiS0_S0_S0_S0_S0__param_4];
	ld.param.u64 	%rd12, [_Z6DBSCANPdPiS0_S0_S0_S0_S0__param_5];
	ld.param.u64 	%rd18, [_Z6DBSCANPdPiS0_S0_S0_S0_S0__param_6];
	cvta.to.global.u64 	%rd1, %rd13;
	cvta.to.global.u64 	%rd2, %rd17;
	cvta.to.global.u64 	%rd3, %rd14;
	cvta.to.global.u64 	%rd4, %rd18;
	cvta.to.global.u64 	%rd5, %rd15;
	cvta.to.global.u64 	%rd6, %rd16;
	mov.u32 	%r1, %tid.x;
	setp.ne.s32 	%p5, %r1, 0;
	@%p5 bra 	$L__BB0_2;
	mov.u32 	%r19, %ctaid.x;
	st.shared.u32 	[_ZZ6DBSCANPdPiS0_S0_S0_S0_S0_E7chainID], %r19;
	mul.wide.u32 	%rd19, %r19, 4;
	add.s64 	%rd20, %rd6, %rd19;
	ld.global.u32 	%r20, [%rd20];
	st.shared.u32 	[_ZZ6DBSCANPdPiS0_S0_S0_S0_S0_E17currentSeedLength], %r20;
	shl.b32 	%r21, %r19, 11;
	add.s32 	%r22, %r21, %r20;
	add.s32 	%r23, %r22, -1;
	mul.wide.s32 	%rd21, %r23, 4;
	add.s64 	%rd22, %rd5, %rd21;
	ld.global.u32 	%r24, [%rd22];
	st.shared.u32 	[_ZZ6DBSCANPdPiS0_S0_S0_S0_S0_E7pointID], %r24;
$L__BB0_2:
	bar.sync 	0;
	ld.shared.u32 	%r2, [_ZZ6DBSCANPdPiS0_S0_S0_S0_S0_E17currentSeedLength];
	setp.eq.s32 	%p6, %r2, 0;
	@%p6 bra 	$L__BB0_37;
	setp.ne.s32 	%p7, %r1, 0;
	@%p7 bra 	$L__BB0_5;
	add.s32 	%r25, %r2, -1;
	ld.shared.u32 	%r26, [_ZZ6DBSCANPdPiS0_S0_S0_S0_S0_E7chainID];
	mul.wide.s32 	%rd23, %r26, 4;
	add.s64 	%rd24, %rd6, %rd23;
	st.global.u32 	[%rd24], %r25;
	mov.b32 	%r27, 0;
	st.shared.u32 	[_ZZ6DBSCANPdPiS0_S0_S0_S0_S0_E13neighborCount], %r27;
	ld.shared.u32 	%r28, [_ZZ6DBSCANPdPiS0_S0_S0_S0_S0_E7pointID];
	shl.b32 	%r29, %r28, 1;
	mul.wide.s32 	%rd25, %r29, 8;
	add.s64 	%rd26, %rd1, %rd25;
	ld.global.f64 	%fd3, [%rd26];
	st.shared.f64 	[_ZZ6DBSCANPdPiS0_S0_S0_S0_S0_E5point], %fd3;
	ld.global.f64 	%fd4, [%rd26+8];
	st.shared.f64 	[_ZZ6DBSCANPdPiS0_S0_S0_S0_S0_E5point+8], %fd4;
$L__BB0_5:
	bar.sync 	0;
	ld.global.u32 	%r59, [%rd4];
	setp.ge.s32 	%p8, %r1, %r59;
	@%p8 bra 	$L__BB0_21;
	ld.shared.u32 	%r4, [_ZZ6DBSCANPdPiS0_S0_S0_S0_S0_E7chainID];
	mul.wide.s32 	%rd27, %r4, 4;
	add.s64 	%rd7, %rd6, %rd27;
	shl.b32 	%r5, %r4, 11;
	shl.b32 	%r6, %r4, 9;
	ld.shared.f64 	%fd1, [_ZZ6DBSCANPdPiS0_S0_S0_S0_S0_E5point];
	ld.shared.f64 	%fd2, [_ZZ6DBSCANPdPiS0_S0_S0_S0_S0_E5point+8];
	cvta.to.global.u64 	%rd8, %rd12;
	mov.u32 	%r60, %r1;
$L__BB0_7:
	mad.lo.s32 	%r30, %r59, %r4, %r60;
	mul.wide.s32 	%rd28, %r30, 4;
	add.s64 	%rd29, %rd8, %rd28;
	ld.global.u32 	%r9, [%rd29];
	setp.eq.s32 	%p9, %r9, -1;
	@%p9 bra 	$L__BB0_20;
	shl.b32 	%r31, %r9, 1;
	mul.wide.s32 	%rd30, %r31, 8;
	add.s64 	%rd31, %rd1, %rd30;
	ld.global.f64 	%fd5, [%rd31];
	ld.global.f64 	%fd6, [%rd31+8];
	sub.f64 	%fd7, %fd1, %fd5;
	sub.f64 	%fd8, %fd2, %fd6;
	mul.f64 	%fd9, %fd8, %fd8;
	fma.rn.f64 	%fd10, %fd7, %fd7, %fd9;
	setp.gtu.f64 	%p10, %fd10, 0d4002000000000000;
	@%p10 bra 	$L__BB0_20;
	atom.shared.add.u32 	%r10, [_ZZ6DBSCANPdPiS0_S0_S0_S0_S0_E13neighborCount], 1;
	setp.lt.s32 	%p11, %r10, 4;
	@%p11 bra 	$L__BB0_19;
	mul.wide.s32 	%rd32, %r9, 4;
	add.s64 	%rd9, %rd3, %rd32;
	atom.relaxed.global.cas.b32 	%r11, [%rd9], -1, %r4;
	mov.pred 	%p33, 0;
	setp.eq.s32 	%p13, %r11, -2;
	@%p13 bra 	$L__BB0_15;
	setp.ne.s32 	%p14, %r11, -1;
	@%p14 bra 	$L__BB0_14;
	atom.global.add.u32 	%r12, [%rd7], 1;
	setp.gt.s32 	%p15, %r12, 2047;
	@%p15 bra 	$L__BB0_20;
	add.s32 	%r35, %r5, %r12;
	mul.wide.s32 	%rd33, %r35, 4;
	add.s64 	%rd34, %rd5, %rd33;
	st.global.u32 	[%rd34], %r9;
	bra.uni 	$L__BB0_20;
$L__BB0_14:
	setp.ne.s32 	%p33, %r11, %r4;
$L__BB0_15:
	setp.gt.s32 	%p16, %r11, 511;
	not.pred 	%p17, %p33;
	or.pred  	%p18, %p16, %p17;
	@%p18 bra 	$L__BB0_17;
	shl.b32 	%r37, %r11, 9;
	add.s32 	%r38, %r37, %r4;
	mul.wide.s32 	%rd35, %r38, 4;
	add.s64 	%rd36, %rd2, %rd35;
	mov.b32 	%r39, 1;
	st.global.u32 	[%rd36], %r39;
	add.s32 	%r40, %r6, %r11;
	mul.wide.s32 	%rd37, %r40, 4;
	add.s64 	%rd38, %rd2, %rd37;
	st.global.u32 	[%rd38], %r39;
	bra.uni 	$L__BB0_20;
$L__BB0_17:
	setp.ne.s32 	%p19, %r11, -2;
	@%p19 bra 	$L__BB0_20;
	atom.relaxed.global.cas.b32 	%r36, [%rd9], -2, %r4;
	bra.uni 	$L__BB0_20;
$L__BB0_19:
	shl.b32 	%r32, %r10, 2;
	mov.u32 	%r33, _ZZ6DBSCANPdPiS0_S0_S0_S0_S0_E14neighborBuffer;
	add.s32 	%r34, %r33, %r32;
	st.shared.u32 	[%r34], %r9;
$L__BB0_20:
	add.s32 	%r60, %r60, 512;
	ld.global.u32 	%r59, [%rd4];
	setp.lt.s32 	%p20, %r60, %r59;
	@%p20 bra 	$L__BB0_7;
$L__BB0_21:
	bar.sync 	0;
	ld.shared.u32 	%r41, [_ZZ6DBSCANPdPiS0_S0_S0_S0_S0_E13neighborCount];
	setp.lt.s32 	%p21, %r41, 4;
	@%p21 bra 	$L__BB0_32;
	ld.shared.u32 	%r15, [_ZZ6DBSCANPdPiS0_S0_S0_S0_S0_E7chainID];
	ld.shared.u32 	%r44, [_ZZ6DBSCANPdPiS0_S0_S0_S0_S0_E7pointID];
	mul.wide.s32 	%rd41, %r44, 4;
	add.s64 	%rd42, %rd3, %rd41;
	st.global.u32 	[%rd42], %r15;
	setp.gt.u32 	%p22, %r1, 3;
	@%p22 bra 	$L__BB0_33;
	shl.b32 	%r45, %r1, 2;
	mov.u32 	%r46, _ZZ6DBSCANPdPiS0_S0_S0_S0_S0_E14neighborBuffer;
	add.s32 	%r47, %r46, %r45;
	ld.shared.u32 	%r16, [%r47];
	mul.wide.s32 	%rd43, %r16, 4;
	add.s64 	%rd10, %rd3, %rd43;
	atom.relaxed.global.cas.b32 	%r17, [%rd10], -1, %r15;
	mov.pred 	%p34, 0;
	setp.eq.s32 	%p24, %r17, -2;
	@%p24 bra 	$L__BB0_28;
	setp.ne.s32 	%p25, %r17, -1;
	@%p25 bra 	$L__BB0_27;
	mul.wide.s32 	%rd44, %r15, 4;
	add.s64 	%rd45, %rd6, %rd44;
	atom.global.add.u32 	%r18, [%rd45], 1;
	setp.gt.s32 	%p26, %r18, 2047;
	@%p26 bra 	$L__BB0_33;
	shl.b32 	%r48, %r15, 11;
	add.s32 	%r49, %r48, %r18;
	mul.wide.s32 	%rd46, %r49, 4;
	add.s64 	%rd47, %rd5, %rd46;
	st.global.u32 	[%rd47], %r16;
	bra.uni 	$L__BB0_33;
$L__BB0_27:
	setp.ne.s32 	%p34, %r17, %r15;
$L__BB0_28:
	setp.gt.s32 	%p27, %r17, 511;
	not.pred 	%p28, %p34;
	or.pred  	%p29, %p27, %p28;
	@%p29 bra 	$L__BB0_30;
	shl.b32 	%r51, %r17, 9;
	add.s32 	%r52, %r51, %r15;
	mul.wide.s32 	%rd48, %r52, 4;
	add.s64 	%rd49, %rd2, %rd48;
	mov.b32 	%r53, 1;
	st.global.u32 	[%rd49], %r53;
	shl.b32 	%r54, %r15, 9;
	add.s32 	%r55, %r54, %r17;
	mul.wide.s32 	%rd50, %r55, 4;
	add.s64 	%rd51, %rd2, %rd50;
	st.global.u32 	[%rd51], %r53;
	bra.uni 	$L__BB0_33;
$L__BB0_30:
	setp.ne.s32 	%p30, %r17, -2;
	@%p30 bra 	$L__BB0_33;
	atom.relaxed.global.cas.b32 	%r50, [%rd10], -2, %r15;
	bra.uni 	$L__BB0_33;
$L__BB0_32:
	ld.shared.u32 	%r42, [_ZZ6DBSCANPdPiS0_S0_S0_S0_S0_E7pointID];
	mul.wide.s32 	%rd39, %r42, 4;
	add.s64 	%rd40, %rd3, %rd39;
	mov.b32 	%r43, -2;
	st.global.u32 	[%rd40], %r43;
$L__BB0_33:
	setp.ne.s32 	%p31, %r1, 0;
	bar.sync 	0;
	@%p31 bra 	$L__BB0_36;
	ld.shared.u32 	%r56, [_ZZ6DBSCANPdPiS0_S0_S0_S0_S0_E7chainID];
	mul.wide.s32 	%rd52, %r56, 4;
	add.s64 	%rd11, %rd6, %rd52;
	ld.global.u32 	%r57, [%rd11];
	setp.lt.s32 	%p32, %r57, 2048;
	@%p32 bra 	$L__BB0_36;
	mov.b32 	%r58, 2047;
	st.global.u32 	[%rd11], %r58;
$L__BB0_36:
	bar.sync 	0;
$L__BB0_37:
	ret;

}
	// .globl	_ZN3cub18CUB_300001_SM_10006detail11EmptyKernelIvEEvv
.visible .entry _ZN3cub18CUB_300001_SM_10006detail11EmptyKernelIvEEvv()
{


	ret;

}


// ===== COMPILED SASS (sm_100) =====

	.target	sm_100

	.elftype	@"ET_EXEC"


//--------------------- .note.nv.tkinfo           --------------------------
	.section	.note.nv.tkinfo,"",@"SHT_NOTE"
	.sectionflags	@"SHF_NOTE_NV_TKINFO"
	.tkinfo
        /*0018*/ 	.word	0x00000002
        /*0030*/ 	.string	""
        /*0030*/ 	.string	"ptxas"
        /*0030*/ 	.string	"Cuda compilation tools, release 13.0, V13.0.88"
        /*0030*/ 	.string	"Build cuda_13.0.r13.0/compiler.36424714_0"
        /*0030*/ 	.string	"-arch sm_100 -m 64 "



//--------------------- .note.nv.cuinfo           --------------------------
	.section	.note.nv.cuinfo,"",@"SHT_NOTE"
	.sectionflags	@"SHF_NOTE_NV_CUINFO"
        /*0018*/ 	.short	0x0002
        /*001a*/ 	.short	0x0064
        /*001c*/ 	.short	0x0082
	.zero		2


//--------------------- .nv.info                  --------------------------
	.section	.nv.info,"",@"SHT_CUDA_INFO"
	.align	4


	//----- nvinfo : EIATTR_REGCOUNT
	.align		4
        /*0000*/ 	.byte	0x04, 0x2f
        /*0002*/ 	.short	(.L_46 - .L_45)
	.align		4
.L_45:
        /*0004*/ 	.word	index@(_Z6DBSCANPdPiS0_S0_S0_S0_S0_)
        /*0008*/ 	.word	0x00000020


	//----- nvinfo : EIATTR_FRAME_SIZE
	.align		4
.L_46:
        /*000c*/ 	.byte	0x04, 0x11
        /*000e*/ 	.short	(.L_48 - .L_47)
	.align		4
.L_47:
        /*0010*/ 	.word	index@(_Z6DBSCANPdPiS0_S0_S0_S0_S0_)
        /*0014*/ 	.word	0x00000000


	//----- nvinfo : EIATTR_REGCOUNT
	.align		4
.L_48:
        /*0018*/ 	.byte	0x04, 0x2f
        /*001a*/ 	.short	(.L_50 - .L_49)
	.align		4
.L_49:
        /*001c*/ 	.word	index@(_ZN3cub18CUB_300001_SM_10006detail11EmptyKernelIvEEvv)
        /*0020*/ 	.word	0x00000004


	//----- nvinfo : EIATTR_FRAME_SIZE
	.align		4
.L_50:
        /*0024*/ 	.byte	0x04, 0x11
        /*0026*/ 	.short	(.L_52 - .L_51)
	.align		4
.L_51:
        /*0028*/ 	.word	index@(_ZN3cub18CUB_300001_SM_10006detail11EmptyKernelIvEEvv)
        /*002c*/ 	.word	0x00000000


	//----- nvinfo : EIATTR_MIN_STACK_SIZE
	.align		4
.L_52:
        /*0030*/ 	.byte	0x04, 0x12
        /*0032*/ 	.short	(.L_54 - .L_53)
	.align		4
.L_53:
        /*0034*/ 	.word	index@(_ZN3cub18CUB_300001_SM_10006detail11EmptyKernelIvEEvv)
        /*0038*/ 	.word	0x00000000


	//----- nvinfo : EIATTR_MIN_STACK_SIZE
	.align		4
.L_54:
        /*003c*/ 	.byte	0x04, 0x12
        /*003e*/ 	.short	(.L_56 - .L_55)
	.align		4
.L_55:
        /*0040*/ 	.word	index@(_Z6DBSCANPdPiS0_S0_S0_S0_S0_)
        /*0044*/ 	.word	0x00000000
.L_56:


//--------------------- .nv.compat                --------------------------
	.section	.nv.compat,"",@"SHT_CUDA_COMPAT_INFO"
	.align	4
        /*0000*/ 	.byte	0x02, 0x09, 0x00, 0x00, 0x02, 0x02, 0x01, 0x00, 0x02, 0x05, 0x05, 0x00, 0x03, 0x07, 0x01, 0x01
        /*0010*/ 	.byte	0x02, 0x03, 0x00, 0x00, 0x02, 0x06, 0x01, 0x00, 0x04, 0x0b, 0x08, 0x00, 0x01, 0x00, 0x00, 0x00
        /*0020*/ 	.byte	0x00, 0x00, 0x00, 0x00


//--------------------- .nv.info._ZN3cub18CUB_300001_SM_10006detail11EmptyKernelIvEEvv --------------------------
	.section	.nv.info._ZN3cub18CUB_300001_SM_10006detail11EmptyKernelIvEEvv,"",@"SHT_CUDA_INFO"
	.sectionflags	@""
	.align	4


	//----- nvinfo : EIATTR_CUDA_API_VERSION
	.align		4
        /*0000*/ 	.byte	0x04, 0x37
        /*0002*/ 	.short	(.L_58 - .L_57)
.L_57:
        /*0004*/ 	.word	0x00000082


	//----- nvinfo : EIATTR_SPARSE_MMA_MASK
	.align		4
.L_58:
        /*0008*/ 	.byte	0x03, 0x50
        /*000a*/ 	.short	0x0000


	//----- nvinfo : EIATTR_MAXREG_COUNT
	.align		4
        /*000c*/ 	.byte	0x03, 0x1b
        /*000e*/ 	.short	0x00ff


	//----- nvinfo : EIATTR_MERCURY_ISA_VERSION
	.align		4
        /*0010*/ 	.byte	0x03, 0x5f
        /*0012*/ 	.short	0x0101


	//----- nvinfo : EIATTR_VRC_CTA_INIT_COUNT
	.align		4
        /*0014*/ 	.byte	0x02, 0x4a
	.zero		1
	.zero		1


	//----- nvinfo : EIATTR_EXIT_INSTR_OFFSETS
	.align		4
        /*0018*/ 	.byte	0x04, 0x1c
        /*001a*/ 	.short	(.L_60 - .L_59)


	//   ....[0]....
.L_59:
        /*001c*/ 	.word	0x00000010


	//----- nvinfo : EIATTR_SW_WAR
	.align		4
.L_60:
        /*0020*/ 	.byte	0x04, 0x36
        /*0022*/ 	.short	(.L_62 - .L_61)
.L_61:
        /*0024*/ 	.word	0x00000008
.L_62:


//--------------------- .nv.info._Z6DBSCANPdPiS0_S0_S0_S0_S0_ --------------------------
	.section	.nv.info._Z6DBSCANPdPiS0_S0_S0_S0_S0_,"",@"SHT_CUDA_INFO"
	.sectionflags	@""
	.align	4


	//----- nvinfo : EIATTR_CUDA_API_VERSION
	.align		4
        /*0000*/ 	.byte	0x04, 0x37
        /*0002*/ 	.short	(.L_64 - .L_63)
.L_63:
        /*0004*/ 	.word	0x00000082


	//----- nvinfo : EIATTR_KPARAM_INFO
	.align		4
.L_64:
        /*0008*/ 	.byte	0x04, 0x17
        /*000a*/ 	.short	(.L_66 - .L_65)
.L_65:
        /*000c*/ 	.word	0x00000000
        /*0010*/ 	.short	0x0006
        /*0012*/ 	.short	0x0030
        /*0014*/ 	.byte	0x00, 0xf5, 0x21, 0x00


	//----- nvinfo : EIATTR_KPARAM_INFO
	.align		4
.L_66:
        /*0018*/ 	.byte	0x04, 0x17
        /*001a*/ 	.short	(.L_68 - .L_67)
.L_67:
        /*001c*/ 	.word	0x00000000
        /*0020*/ 	.short	0x0005
        /*0022*/ 	.short	0x0028
        /*0024*/ 	.byte	0x00, 0xf5, 0x21, 0x00


	//----- nvinfo : EIATTR_KPARAM_INFO
	.align		4
.L_68:
        /*0028*/ 	.byte	0x04, 0x17
        /*002a*/ 	.short	(.L_70 - .L_69)
.L_69:
        /*002c*/ 	.word	0x00000000
        /*0030*/ 	.short	0x0004
        /*0032*/ 	.short	0x0020
        /*0034*/ 	.byte	0x00, 0xf5, 0x21, 0x00


	//----- nvinfo : EIATTR_KPARAM_INFO
	.align		4
.L_70:
        /*0038*/ 	.byte	0x04, 0x17
        /*003a*/ 	.short	(.L_72 - .L_71)
.L_71:
        /*003c*/ 	.word	0x00000000
        /*0040*/ 	.short	0x0003
        /*0042*/ 	.short	0x0018
        /*0044*/ 	.byte	0x00, 0xf5, 0x21, 0x00


	//----- nvinfo : EIATTR_KPARAM_INFO
	.align		4
.L_72:
        /*0048*/ 	.byte	0x04, 0x17
        /*004a*/ 	.short	(.L_74 - .L_73)
.L_73:
        /*004c*/ 	.word	0x00000000
        /*0050*/ 	.short	0x0002
        /*0052*/ 	.short	0x0010
        /*0054*/ 	.byte	0x00, 0xf5, 0x21, 0x00


	//----- nvinfo : EIATTR_KPARAM_INFO
	.align		4
.L_74:
        /*0058*/ 	.byte	0x04, 0x17
        /*005a*/ 	.short	(.L_76 - .L_75)
.L_75:
        /*005c*/ 	.word	0x00000000
        /*0060*/ 	.short	0x0001
        /*0062*/ 	.short	0x0008
        /*0064*/ 	.byte	0x00, 0xf5, 0x21, 0x00


	//----- nvinfo : EIATTR_KPARAM_INFO
	.align		4
.L_76:
        /*0068*/ 	.byte	0x04, 0x17
        /*006a*/ 	.short	(.L_78 - .L_77)
.L_77:
        /*006c*/ 	.word	0x00000000
        /*0070*/ 	.short	0x0000
        /*0072*/ 	.short	0x0000
        /*0074*/ 	.byte	0x00, 0xf5, 0x21, 0x00


	//----- nvinfo : EIATTR_SPARSE_MMA_MASK
	.align		4
.L_78:
        /*0078*/ 	.byte	0x03, 0x50
        /*007a*/ 	.short	0x0000


	//----- nvinfo : EIATTR_MAXREG_COUNT
	.align		4
        /*007c*/ 	.byte	0x03, 0x1b
        /*007e*/ 	.short	0x00ff


	//----- nvinfo : EIATTR_NUM_BARRIERS
	.align		4
        /*0080*/ 	.byte	0x02, 0x4c
        /*0082*/ 	.byte	0x01
	.zero		1


	//----- nvinfo : EIATTR_MERCURY_ISA_VERSION
	.align		4
        /*0084*/ 	.byte	0x03, 0x5f
        /*0086*/ 	.short	0x0101


	//----- nvinfo : EIATTR_INT_WARP_WIDE_INSTR_OFFSETS
	.align		4
        /*0088*/ 	.byte	0x04, 0x31
        /*008a*/ 	.short	(.L_80 - .L_79)


	//   ....[0]....
.L_79:
        /*008c*/ 	.word	0x000004e0


	//   ....[1]....
        /*0090*/ 	.word	0x00000580


	//   ....[2]....
        /*0094*/ 	.word	0x00000680


	//   ....[3]....
        /*0098*/ 	.word	0x000006f0


	//   ....[4]....
        /*009c*/ 	.word	0x00000b10


	//   ....[5]....
        /*00a0*/ 	.word	0x00000bb0


	//----- nvinfo : EIATTR_VRC_CTA_INIT_COUNT
	.align		4
.L_80:
        /*00a4*/ 	.byte	0x02, 0x4a
	.zero		1
	.zero		1


	//----- nvinfo : EIATTR_EXIT_INSTR_OFFSETS
	.align		4
        /*00a8*/ 	.byte	0x04, 0x1c
        /*00aa*/ 	.short	(.L_82 - .L_81)


	//   ....[0]....
.L_81:
        /*00ac*/ 	.word	0x000001c0


	//   ....[1]....
        /*00b0*/ 	.word	0x00000ea0


	//----- nvinfo : EIATTR_CRS_STACK_SIZE
	.align		4
.L_82:
        /*00b4*/ 	.byte	0x04, 0x1e
        /*00b6*/ 	.short	(.L_84 - .L_83)
.L_83:
        /*00b8*/ 	.word	0x00000000


	//----- nvinfo : EIATTR_CBANK_PARAM_SIZE
	.align		4
.L_84:
        /*00bc*/ 	.byte	0x03, 0x19
        /*00be*/ 	.short	0x0038


	//----- nvinfo : EIATTR_PARAM_CBANK
	.align		4
        /*00c0*/ 	.byte	0x04, 0x0a
        /*00c2*/ 	.short	(.L_86 - .L_85)
	.align		4
.L_85:
        /*00c4*/ 	.word	index@(.nv.constant0._Z6DBSCANPdPiS0_S0_S0_S0_S0_)
        /*00c8*/ 	.short	0x0380
        /*00ca*/ 	.short	0x0038


	//----- nvinfo : EIATTR_SW_WAR
	.align		4
.L_86:
        /*00cc*/ 	.byte	0x04, 0x36
        /*00ce*/ 	.short	(.L_88 - .L_87)
.L_87:
        /*00d0*/ 	.word	0x00000008
.L_88:


//--------------------- .nv.callgraph             --------------------------
	.section	.nv.callgraph,"",@"SHT_CUDA_CALLGRAPH"
	.align	4
	.sectionentsize	8
	.align		4
        /*0000*/ 	.word	0x00000000
	.align		4
        /*0004*/ 	.word	0xffffffff
	.align		4
        /*0008*/ 	.word	0x00000000
	.align		4
        /*000c*/ 	.word	0xfffffffe
	.align		4
        /*0010*/ 	.word	0x00000000
	.align		4
        /*0014*/ 	.word	0xfffffffd
	.align		4
        /*0018*/ 	.word	0x00000000
	.align		4
        /*001c*/ 	.word	0xfffffffc


//--------------------- .nv.constant4             --------------------------
	.section	.nv.constant4,"a",@progbits
	.align	8
	.align		8
.nv.constant4:
        /*0000*/ 	.dword	_ZN30_INTERNAL_e8250d15_4_k_cu_main4cuda3std3__45__cpo5beginE
	.align		8
        /*0008*/ 	.dword	_ZN30_INTERNAL_e8250d15_4_k_cu_main4cuda3std3__45__cpo3endE
	.align		8
        /*0010*/ 	.dword	_ZN30_INTERNAL_e8250d15_4_k_cu_main4cuda3std3__45__cpo6cbeginE
	.align		8
        /*0018*/ 	.dword	_ZN30_INTERNAL_e8250d15_4_k_cu_main4cuda3std3__45__cpo4cendE
	.align		8
        /*0020*/ 	.dword	_ZN30_INTERNAL_e8250d15_4_k_cu_main4cuda3std3__45__cpo6rbeginE
	.align		8
        /*0028*/ 	.dword	_ZN30_INTERNAL_e8250d15_4_k_cu_main4cuda3std3__45__cpo4rendE
	.align		8
        /*0030*/ 	.dword	_ZN30_INTERNAL_e8250d15_4_k_cu_main4cuda3std3__45__cpo7crbeginE
	.align		8
        /*0038*/ 	.dword	_ZN30_INTERNAL_e8250d15_4_k_cu_main4cuda3std3__45__cpo5crendE
	.align		8
        /*0040*/ 	.dword	_ZN30_INTERNAL_e8250d15_4_k_cu_main4cuda3std3__432_GLOBAL__N__e8250d15_4_k_cu_main6ignoreE
	.align		8
        /*0048*/ 	.dword	_ZN30_INTERNAL_e8250d15_4_k_cu_main4cuda3std3__419piecewise_constructE
	.align		8
        /*0050*/ 	.dword	_ZN30_INTERNAL_e8250d15_4_k_cu_main4cuda3std3__48in_placeE
	.align		8
        /*0058*/ 	.dword	_ZN30_INTERNAL_e8250d15_4_k_cu_main4cuda3std3__420unreachable_sentinelE
	.align		8
        /*0060*/ 	.dword	_ZN30_INTERNAL_e8250d15_4_k_cu_main4cuda3std3__47nulloptE
	.align		8
        /*0068*/ 	.dword	_ZN30_INTERNAL_e8250d15_4_k_cu_main4cuda3std3__48unexpectE
	.align		8
        /*0070*/ 	.dword	_ZN30_INTERNAL_e8250d15_4_k_cu_main4cuda3std6ranges3__45__cpo4swapE
	.align		8
        /*0078*/ 	.dword	_ZN30_INTERNAL_e8250d15_4_k_cu_main4cuda3std6ranges3__45__cpo9iter_moveE
	.align		8
        /*0080*/ 	.dword	_ZN30_INTERNAL_e8250d15_4_k_cu_main4cuda3std6ranges3__45__cpo5beginE
	.align		8
        /*0088*/ 	.dword	_ZN30_INTERNAL_e8250d15_4_k_cu_main4cuda3std6ranges3__45__cpo3endE
	.align		8
        /*0090*/ 	.dword	_ZN30_INTERNAL_e8250d15_4_k_cu_main4cuda3std6ranges3__45__cpo6cbeginE
	.align		8
        /*0098*/ 	.dword	_ZN30_INTERNAL_e8250d15_4_k_cu_main4cuda3std6ranges3__45__cpo4cendE
	.align		8
        /*00a0*/ 	.dword	_ZN30_INTERNAL_e8250d15_4_k_cu_main4cuda3std6ranges3__45__cpo7advanceE
	.align		8
        /*00a8*/ 	.dword	_ZN30_INTERNAL_e8250d15_4_k_cu_main4cuda3std6ranges3__45__cpo9iter_swapE
	.align		8
        /*00b0*/ 	.dword	_ZN30_INTERNAL_e8250d15_4_k_cu_main4cuda3std6ranges3__45__cpo4nextE
	.align		8
        /*00b8*/ 	.dword	_ZN30_INTERNAL_e8250d15_4_k_cu_main4cuda3std6ranges3__45__cpo4prevE
	.align		8
        /*00c0*/ 	.dword	_ZN30_INTERNAL_e8250d15_4_k_cu_main4cuda3std6ranges3__45__cpo4dataE
	.align		8
        /*00c8*/ 	.dword	_ZN30_INTERNAL_e8250d15_4_k_cu_main4cuda3std6ranges3__45__cpo5cdataE
	.align		8
        /*00d0*/ 	.dword	_ZN30_INTERNAL_e8250d15_4_k_cu_main4cuda3std6ranges3__45__cpo4sizeE
	.align		8
        /*00d8*/ 	.dword	_ZN30_INTERNAL_e8250d15_4_k_cu_main4cuda3std6ranges3__45__cpo5ssizeE
	.align		8
        /*00e0*/ 	.dword	_ZN30_INTERNAL_e8250d15_4_k_cu_main4cuda3std6ranges3__45__cpo8distanceE
	.align		8
        /*00e8*/ 	.dword	_ZN30_INTERNAL_e8250d15_4_k_cu_main6thrust24THRUST_300001_SM_1000_NS8cuda_cub3parE
	.align		8
        /*00f0*/ 	.dword	_ZN30_INTERNAL_e8250d15_4_k_cu_main6thrust24THRUST_300001_SM_1000_NS8cuda_cub10par_nosyncE
	.align		8
        /*00f8*/ 	.dword	_ZN30_INTERNAL_e8250d15_4_k_cu_main6thrust24THRUST_300001_SM_1000_NS6system6detail10sequential3seqE
	.align		8
        /*0100*/ 	.dword	_ZN30_INTERNAL_e8250d15_4_k_cu_main6thrust24THRUST_300001_SM_1000_NS6system3cpp3parE
	.align		8
        /*0108*/ 	.dword	_ZN30_INTERNAL_e8250d15_4_k_cu_main6thrust24THRUST_300001_SM_1000_NS12placeholders2_1E
	.align		8
        /*0110*/ 	.dword	_ZN30_INTERNAL_e8250d15_4_k_cu_main6thrust24THRUST_300001_SM_1000_NS12placeholders2_2E
	.align		8
        /*0118*/ 	.dword	_ZN30_INTERNAL_e8250d15_4_k_cu_main6thrust24THRUST_300001_SM_1000_NS12placeholders2_3E
	.align		8
        /*0120*/ 	.dword	_ZN30_INTERNAL_e8250d15_4_k_cu_main6thrust24THRUST_300001_SM_1000_NS12placeholders2_4E
	.align		8
        /*0128*/ 	.dword	_ZN30_INTERNAL_e8250d15_4_k_cu_main6thrust24THRUST_300001_SM_1000_NS12placeholders2_5E
	.align		8
        /*0130*/ 	.dword	_ZN30_INTERNAL_e8250d15_4_k_cu_main6thrust24THRUST_300001_SM_1000_NS12placeholders2_6E
	.align		8
        /*0138*/ 	.dword	_ZN30_INTERNAL_e8250d15_4_k_cu_main6thrust24THRUST_300001_SM_1000_NS12placeholders2_7E
	.align		8
        /*0140*/ 	.dword	_ZN30_INTERNAL_e8250d15_4_k_cu_main6thrust24THRUST_300001_SM_1000_NS12placeholders2_8E
	.align		8
        /*0148*/ 	.dword	_ZN30_INTERNAL_e8250d15_4_k_cu_main6thrust24THRUST_300001_SM_1000_NS12placeholders2_9E
	.align		8
        /*0150*/ 	.dword	_ZN30_INTERNAL_e8250d15_4_k_cu_main6thrust24THRUST_300001_SM_1000_NS12placeholders3_10E
	.align		8
        /*0158*/ 	.dword	_ZN30_INTERNAL_e8250d15_4_k_cu_main6thrust24THRUST_300001_SM_1000_NS3seqE
	.align		8
        /*0160*/ 	.dword	_ZN30_INTERNAL_e8250d15_4_k_cu_main6thrust24THRUST_300001_SM_1000_NS6deviceE


//--------------------- .text._ZN3cub18CUB_300001_SM_10006detail11EmptyKernelIvEEvv --------------------------
	.section	.text._ZN3cub18CUB_300001_SM_10006detail11EmptyKernelIvEEvv,"ax",@progbits
	.align	128
        .global         _ZN3cub18CUB_300001_SM_10006detail11EmptyKernelIvEEvv
        .type           _ZN3cub18CUB_300001_SM_10006detail11EmptyKernelIvEEvv,@function
        .size           _ZN3cub18CUB_300001_SM_10006detail11EmptyKernelIvEEvv,(.L_x_25 - _ZN3cub18CUB_300001_SM_10006detail11EmptyKernelIvEEvv)
        .other          _ZN3cub18CUB_300001_SM_10006detail11EmptyKernelIvEEvv,@"STO_CUDA_ENTRY STV_DEFAULT"
_ZN3cub18CUB_300001_SM_10006detail11EmptyKernelIvEEvv:
.text._ZN3cub18CUB_300001_SM_10006detail11EmptyKernelIvEEvv:
[----:B------:R-:W-:Y:S01]  /*0000*/  LDC R1, c[0x0][0x37c] ;  /* 0x0000df00ff017b82 */ /* 0x000fe20000000800 */
[----:B------:R-:W-:Y:S05]  /*0010*/  EXIT ;  /* 0x000000000000794d */ /* 0x000fea0003800000 */
.L_x_0:
[----:B------:R-:W-:-:S00]  /*0020*/  BRA `(.L_x_0) ;  /* 0xfffffffc00fc7947 */ /* 0x000fc0000383ffff */
[----:B------:R-:W-:-:S00]  /*0030*/  NOP ;  /* 0x0000000000007918 */ /* 0x000fc00000000000 */
        /* <DEDUP_REMOVED lines=12> */
.L_x_25:


//--------------------- .text._Z6DBSCANPdPiS0_S0_S0_S0_S0_ --------------------------
	.section	.text._Z6DBSCANPdPiS0_S0_S0_S0_S0_,"ax",@progbits
	.align	128
        .global         _Z6DBSCANPdPiS0_S0_S0_S0_S0_
        .type           _Z6DBSCANPdPiS0_S0_S0_S0_S0_,@function
        .size           _Z6DBSCANPdPiS0_S0_S0_S0_S0_,(.L_x_26 - _Z6DBSCANPdPiS0_S0_S0_S0_S0_)
        .other          _Z6DBSCANPdPiS0_S0_S0_S0_S0_,@"STO_CUDA_ENTRY STV_DEFAULT"
_Z6DBSCANPdPiS0_S0_S0_S0_S0_:
.text._Z6DBSCANPdPiS0_S0_S0_S0_S0_:
[----:B------:R-:W-:Y:S01]  /*0000*/  LDC R1, c[0x0][0x37c] ;  /* 0x0000df00ff017b82 */ /* 0x000fe20000000800 */
[----:B------:R-:W0:Y:S01]  /*0010*/  S2R R0, SR_TID.X ;  /* 0x0000000000007919 */ /* 0x000e220000002100 */
[----:B------:R-:W1:Y:S01]  /*0020*/  LDCU.64 UR6, c[0x0][0x358] ;  /* 0x00006b00ff0677ac */ /* 0x000e620008000a00 */
[----:B------:R-:W-:Y:S01]  /*0030*/  BSSY.RECONVERGENT B0, `(.L_x_1) ;  /* 0x0000012000007945 */ /* 0x000fe20003800200 */
[----:B0-----:R-:W-:-:S13]  /*0040*/  ISETP.NE.AND P0, PT, R0, RZ, PT ;  /* 0x000000ff0000720c */ /* 0x001fda0003f05270 */
[----:B-1----:R-:W-:Y:S05]  /*0050*/  @P0 BRA `(.L_x_2) ;  /* 0x00000000003c0947 */ /* 0x002fea0003800000 */
[----:B------:R-:W0:Y:S01]  /*0060*/  S2R R9, SR_CTAID.X ;  /* 0x0000000000097919 */ /* 0x000e220000002500 */
[----:B------:R-:W0:Y:S08]  /*0070*/  LDC.64 R2, c[0x0][0x398] ;  /* 0x0000e600ff027b82 */ /* 0x000e300000000a00 */
[----:B------:R-:W1:Y:S01]  /*0080*/  LDC.64 R4, c[0x0][0x390] ;  /* 0x0000e400ff047b82 */ /* 0x000e620000000a00 */
[----:B0-----:R-:W-:-:S06]  /*0090*/  IMAD.WIDE.U32 R2, R9, 0x4, R2 ;  /* 0x0000000409027825 */ /* 0x001fcc00078e0002 */
[----:B------:R-:W2:Y:S01]  /*00a0*/  LDG.E R2, desc[UR6][R2.64] ;  /* 0x0000000602027981 */ /* 0x000ea2000c1e1900 */
[----:B------:R-:W0:Y:S01]  /*00b0*/  S2UR UR5, SR_CgaCtaId ;  /* 0x00000000000579c3 */ /* 0x000e220000008800 */
[----:B--2---:R-:W-:-:S04]  /*00c0*/  IMAD R6, R9, 0x800, R2 ;  /* 0x0000080009067824 */ /* 0x004fc800078e0202 */
[----:B------:R-:W-:-:S04]  /*00d0*/  VIADD R7, R6, 0xffffffff ;  /* 0xffffffff06077836 */ /* 0x000fc80000000000 */
[----:B-1----:R-:W-:-:S06]  /*00e0*/  IMAD.WIDE R4, R7, 0x4, R4 ;  /* 0x0000000407047825 */ /* 0x002fcc00078e0204 */
[----:B------:R-:W2:Y:S01]  /*00f0*/  LDG.E R4, desc[UR6][R4.64] ;  /* 0x0000000604047981 */ /* 0x000ea2000c1e1900 */
[----:B------:R-:W-:Y:S02]  /*0100*/  UMOV UR4, 0x400 ;  /* 0x0000040000047882 */ /* 0x000fe40000000000 */
[----:B0-----:R-:W-:-:S09]  /*0110*/  ULEA UR4, UR5, UR4, 0x18 ;  /* 0x0000000405047291 */ /* 0x001fd2000f8ec0ff */
[----:B------:R0:W-:Y:S04]  /*0120*/  STS [UR4+0x18], R9 ;  /* 0x00001809ff007988 */ /* 0x0001e80008000804 */
[----:B------:R0:W-:Y:S04]  /*0130*/  STS [UR4+0x30], R2 ;  /* 0x00003002ff007988 */ /* 0x0001e80008000804 */
[----:B--2---:R0:W-:Y:S02]  /*0140*/  STS [UR4], R4 ;  /* 0x00000004ff007988 */ /* 0x0041e40008000804 */
.L_x_2:
[----:B------:R-:W-:Y:S05]  /*0150*/  BSYNC.RECONVERGENT B0 ;  /* 0x0000000000007941 */ /* 0x000fea0003800200 */
.L_x_1:
[----:B------:R-:W1:Y:S08]  /*0160*/  S2UR UR5, SR_CgaCtaId ;  /* 0x00000000000579c3 */ /* 0x000e700000008800 */
[----:B------:R-:W-:Y:S06]  /*0170*/  BAR.SYNC.DEFER_BLOCKING 0x0 ;  /* 0x0000000000007b1d */ /* 0x000fec0000010000 */
[----:B------:R-:W-:-:S02]  /*0180*/  UMOV UR4, 0x400 ;  /* 0x0000040000047882 */ /* 0x000fc40000000000 */
[----:B-1----:R-:W-:-:S09]  /*0190*/  ULEA UR4, UR5, UR4, 0x18 ;  /* 0x0000000405047291 */ /* 0x002fd2000f8ec0ff */
[----:B------:R-:W1:Y:S02]  /*01a0*/  LDS R8, [UR4+0x30] ;  /* 0x00003004ff087984 */ /* 0x000e640008000800 */
[----:B-1----:R-:W-:-:S13]  /*01b0*/  ISETP.NE.AND P1, PT, R8, RZ, PT ;  /* 0x000000ff0800720c */ /* 0x002fda0003f25270 */
[----:B------:R-:W-:Y:S05]  /*01c0*/  @!P1 EXIT ;  /* 0x000000000000994d */ /* 0x000fea0003800000 */
[----:B0-----:R-:W0:Y:S01]  /*01d0*/  LDC.64 R4, c[0x0][0x3b0] ;  /* 0x0000ec00ff047b82 */ /* 0x001e220000000a00 */
[----:B------:R-:W-:Y:S04]  /*01e0*/  BSSY.RECONVERGENT B0, `(.L_x_3) ;  /* 0x000000f000007945 */ /* 0x000fe80003800200 */
[----:B------:R-:W-:Y:S05]  /*01f0*/  @P0 BRA `(.L_x_4) ;  /* 0x0000000000340947 */ /* 0x000fea0003800000 */
[----:B------:R-:W1:Y:S01]  /*0200*/  LDS R10, [UR4] ;  /* 0x00000004ff0a7984 */ /* 0x000e620008000800 */
[----:B------:R-:W2:Y:S01]  /*0210*/  LDC.64 R2, c[0x0][0x398] ;  /* 0x0000e600ff027b82 */ /* 0x000ea20000000a00 */
[----:B------:R-:W-:Y:S02]  /*0220*/  IADD3 R13, PT, PT, R8, -0x1, RZ ;  /* 0xffffffff080d7810 */ /* 0x000fe40007ffe0ff */
[----:B------:R-:W2:Y:S05]  /*0230*/  LDS R9, [UR4+0x18] ;  /* 0x00001804ff097984 */ /* 0x000eaa0008000800 */
[----:B------:R-:W3:Y:S01]  /*0240*/  LDC.64 R6, c[0x0][0x380] ;  /* 0x0000e000ff067b82 */ /* 0x000ee20000000a00 */
[----:B-1----:R-:W-:-:S02]  /*0250*/  IMAD.SHL.U32 R11, R10, 0x2, RZ ;  /* 0x000000020a0b7824 */ /* 0x002fc400078e00ff */
[----:B--2---:R-:W-:-:S04]  /*0260*/  IMAD.WIDE R2, R9, 0x4, R2 ;  /* 0x0000000409027825 */ /* 0x004fc800078e0202 */
[----:B---3--:R-:W-:Y:S01]  /*0270*/  IMAD.WIDE R6, R11, 0x8, R6 ;  /* 0x000000080b067825 */ /* 0x008fe200078e0206 */
[----:B------:R1:W-:Y:S04]  /*0280*/  STG.E desc[UR6][R2.64], R13 ;  /* 0x0000000d02007986 */ /* 0x0003e8000c101906 */
[----:B------:R-:W2:Y:S04]  /*0290*/  LDG.E.64 R8, desc[UR6][R6.64] ;  /* 0x0000000606087981 */ /* 0x000ea8000c1e1b00 */
[----:B------:R-:W2:Y:S04]  /*02a0*/  LDG.E.64 R10, desc[UR6][R6.64+0x8] ;  /* 0x00000806060a7981 */ /* 0x000ea8000c1e1b00 */
[----:B------:R-:W-:Y:S04]  /*02b0*/  STS [UR4+0x14], RZ ;  /* 0x000014ffff007988 */ /* 0x000fe80008000804 */
[----:B--2---:R1:W-:Y:S02]  /*02c0*/  STS.128 [UR4+0x20], R8 ;  /* 0x00002008ff007988 */ /* 0x0043e40008000c04 */
.L_x_4:
[----:B------:R-:W-:Y:S05]  /*02d0*/  BSYNC.RECONVERGENT B0 ;  /* 0x0000000000007941 */ /* 0x000fea0003800200 */
.L_x_3:
[----:B------:R-:W-:Y:S06]  /*02e0*/  BAR.SYNC.DEFER_BLOCKING 0x0 ;  /* 0x0000000000007b1d */ /* 0x000fec0000010000 */
[----:B01----:R-:W2:Y:S01]  /*02f0*/  LDG.E R3, desc[UR6][R4.64] ;  /* 0x0000000604037981 */ /* 0x003ea2000c1e1900 */
[----:B------:R-:W-:Y:S01]  /*0300*/  BSSY.RECONVERGENT B0, `(.L_x_5) ;  /* 0x0000061000007945 */ /* 0x000fe20003800200 */
[----:B--2---:R-:W-:-:S13]  /*0310*/  ISETP.GE.AND P0, PT, R0, R3, PT ;  /* 0x000000030000720c */ /* 0x004fda0003f06270 */
[----:B------:R-:W-:Y:S05]  /*0320*/  @P0 BRA `(.L_x_6) ;  /* 0x0000000400780947 */ /* 0x000fea0003800000 */
[----:B------:R-:W0:Y:S01]  /*0330*/  LDS R7, [UR4+0x18] ;  /* 0x00001804ff077984 */ /* 0x000e220008000800 */
[----:B------:R-:W0:Y:S01]  /*0340*/  LDC.64 R22, c[0x0][0x398] ;  /* 0x0000e600ff167b82 */ /* 0x000e220000000a00 */
[----:B------:R-:W-:Y:S02]  /*0350*/  IMAD.MOV.U32 R2, RZ, RZ, R0 ;  /* 0x000000ffff027224 */ /* 0x000fe400078e0000 */
[----:B------:R-:W1:Y:S05]  /*0360*/  LDS.128 R12, [UR4+0x20] ;  /* 0x00002004ff0c7984 */ /* 0x000e6a0008000c00 */
[----:B------:R-:W2:Y:S08]  /*0370*/  LDC.64 R8, c[0x0][0x388] ;  /* 0x0000e200ff087b82 */ /* 0x000eb00000000a00 */
[----:B------:R-:W3:Y:S08]  /*0380*/  LDC.64 R10, c[0x0][0x380] ;  /* 0x0000e000ff0a7b82 */ /* 0x000ef00000000a00 */
[----:B------:R-:W4:Y:S08]  /*0390*/  LDC.64 R16, c[0x0][0x390] ;  /* 0x0000e400ff107b82 */ /* 0x000f300000000a00 */
[----:B------:R-:W1:Y:S01]  /*03a0*/  LDC.64 R18, c[0x0][0x3a0] ;  /* 0x0000e800ff127b82 */ /* 0x000e620000000a00 */
[----:B0-----:R-:W-:-:S07]  /*03b0*/  IMAD.WIDE R22, R7, 0x4, R22 ;  /* 0x0000000407167825 */ /* 0x001fce00078e0216 */
[----:B------:R-:W0:Y:S02]  /*03c0*/  LDC.64 R20, c[0x0][0x3a8] ;  /* 0x0000ea00ff147b82 */ /* 0x000e240000000a00 */
.L_x_14:
[----:B------:R-:W-:-:S04]  /*03d0*/  IMAD R25, R7, R3, R2 ;  /* 0x0000000307197224 */ /* 0x000fc800078e0202 */
[----:B0-----:R-:W-:-:S05]  /*03e0*/  IMAD.WIDE R24, R25, 0x4, R20 ;  /* 0x0000000419187825 */ /* 0x001fca00078e0214 */
[----:B-----5:R-:W5:Y:S01]  /*03f0*/  LDG.E R3, desc[UR6][R24.64] ;  /* 0x0000000618037981 */ /* 0x020f62000c1e1900 */
[----:B------:R-:W-:Y:S01]  /*0400*/  BSSY.RECONVERGENT B1, `(.L_x_7) ;  /* 0x000004c000017945 */ /* 0x000fe20003800200 */
[----:B-----5:R-:W-:-:S13]  /*0410*/  ISETP.NE.AND P0, PT, R3, -0x1, PT ;  /* 0xffffffff0300780c */ /* 0x020fda0003f05270 */
[----:B------:R-:W-:Y:S05]  /*0420*/  @!P0 BRA `(.L_x_8) ;  /* 0x0000000400248947 */ /* 0x000fea0003800000 */
[----:B------:R-:W-:-:S04]  /*0430*/  IMAD.SHL.U32 R29, R3, 0x2, RZ ;  /* 0x00000002031d7824 */ /* 0x000fc800078e00ff */
[----:B---3--:R-:W-:-:S05]  /*0440*/  IMAD.WIDE R28, R29, 0x8, R10 ;  /* 0x000000081d1c7825 */ /* 0x008fca00078e020a */
[----:B------:R-:W1:Y:S04]  /*0450*/  LDG.E.64 R26, desc[UR6][R28.64+0x8] ;  /* 0x000008061c1a7981 */ /* 0x000e68000c1e1b00 */
[----:B------:R-:W3:Y:S01]  /*0460*/  LDG.E.64 R24, desc[UR6][R28.64] ;  /* 0x000000061c187981 */ /* 0x000ee2000c1e1b00 */
[----:B-1----:R-:W-:Y:S02]  /*0470*/  DADD R26, -R26, R14 ;  /* 0x000000001a1a7229 */ /* 0x002fe4000000010e */
[----:B---3--:R-:W-:-:S06]  /*0480*/  DADD R24, R12, -R24 ;  /* 0x000000000c187229 */ /* 0x008fcc0000000818 */
[----:B------:R-:W-:-:S08]  /*0490*/  DMUL R26, R26, R26 ;  /* 0x0000001a1a1a7228 */ /* 0x000fd00000000000 */
[----:B------:R-:W-:-:S08]  /*04a0*/  DFMA R26, R24, R24, R26 ;  /* 0x00000018181a722b */ /* 0x000fd0000000001a */
[----:B------:R-:W-:-:S14]  /*04b0*/  DSETP.GTU.AND P0, PT, R26, 2.25, PT ;  /* 0x400200001a00742a */ /* 0x000fdc0003f0c000 */
[----:B------:R-:W-:Y:S05]  /*04c0*/  @P0 BRA `(.L_x_8) ;  /* 0x0000000000fc0947 */ /* 0x000fea0003800000 */
[----:B------:R-:W0:Y:S01]  /*04d0*/  S2R R26, SR_LANEID ;  /* 0x00000000001a7919 */ /* 0x000e220000000000 */
[----:B------:R-:W-:Y:S01]  /*04e0*/  VOTEU.ANY UR5, UPT, PT ;  /* 0x0000000000057886 */ /* 0x000fe200038e0100 */
[----:B------:R-:W-:Y:S01]  /*04f0*/  MOV R6, 0x400 ;  /* 0x0000040000067802 */ /* 0x000fe20000000f00 */
[----:B------:R-:W0:Y:S01]  /*0500*/  FLO.U32 R25, UR5 ;  /* 0x0000000500197d00 */ /* 0x000e2200080e0000 */
[----:B------:R-:W1:Y:S03]  /*0510*/  S2R R24, SR_CgaCtaId ;  /* 0x0000000000187919 */ /* 0x000e660000008800 */
[----:B------:R-:W-:-:S04]  /*0520*/  VIADD R27, R6, 0x14 ;  /* 0x00000014061b7836 */ /* 0x000fc80000000000 */
[----:B------:R-:W3:Y:S01]  /*0530*/  POPC R29, UR5 ;  /* 0x00000005001d7d09 */ /* 0x000ee20008000000 */
[----:B0-----:R-:W-:Y:S02]  /*0540*/  ISETP.EQ.U32.AND P0, PT, R25, R26, PT ;  /* 0x0000001a1900720c */ /* 0x001fe40003f02070 */
[----:B-1----:R-:W-:Y:S02]  /*0550*/  LEA R28, R24, R27, 0x18 ;  /* 0x0000001b181c7211 */ /* 0x002fe400078ec0ff */
[----:B------:R-:W0:Y:S09]  /*0560*/  S2R R27, SR_LTMASK ;  /* 0x00000000001b7919 */ /* 0x000e320000003900 */
[----:B---3--:R-:W1:Y:S04]  /*0570*/  @P0 ATOMS.ADD R28, [R28], R29 ;  /* 0x0000001d1c1c038c */ /* 0x008e680000000000 */
[----:B-1----:R-:W1:Y:S01]  /*0580*/  SHFL.IDX PT, R25, R28, R25, 0x1f ;  /* 0x00001f191c197589 */ /* 0x002e6200000e0000 */
[----:B0-----:R-:W-:-:S06]  /*0590*/  LOP3.LUT R29, R27, UR5, RZ, 0xc0, !PT ;  /* 0x000000051b1d7c12 */ /* 0x001fcc000f8ec0ff */
[----:B------:R-:W1:Y:S02]  /*05a0*/  POPC R29, R29 ;  /* 0x0000001d001d7309 */ /* 0x000e640000000000 */
[----:B-1----:R-:W-:-:S04]  /*05b0*/  IADD3 R29, PT, PT, R25, R29, RZ ;  /* 0x0000001d191d7210 */ /* 0x002fc80007ffe0ff */
[----:B------:R-:W-:-:S13]  /*05c0*/  ISETP.GE.AND P0, PT, R29, 0x4, PT ;  /* 0x000000041d00780c */ /* 0x000fda0003f06270 */
[----:B------:R-:W-:Y:S05]  /*05d0*/  @!P0 BRA `(.L_x_9) ;  /* 0x0000000000a88947 */ /* 0x000fea0003800000 */
[----:B------:R-:W-:Y:S02]  /*05e0*/  IMAD.MOV.U32 R6, RZ, RZ, -0x1 ;  /* 0xffffffffff067424 */ /* 0x000fe400078e00ff */
[----:B--2---:R-:W-:-:S05]  /*05f0*/  IMAD.WIDE R24, R3, 0x4, R8 ;  /* 0x0000000403187825 */ /* 0x004fca00078e0208 */
[----:B------:R-:W2:Y:S01]  /*0600*/  ATOMG.E.CAS.STRONG.GPU PT, R6, [R24], R6, R7 ;  /* 0x00000006180673a9 */ /* 0x000ea200001ee107 */
[----:B------:R-:W-:Y:S01]  /*0610*/  BSSY.RELIABLE B2, `(.L_x_10) ;  /* 0x0000017000027945 */ /* 0x000fe20003800100 */
[----:B------:R-:W-:Y:S02]  /*0620*/  PLOP3.LUT P0, PT, PT, PT, PT, 0x8, 0x80 ;  /* 0x000000000080781c */ /* 0x000fe40003f0e170 */
[----:B--2---:R-:W-:-:S13]  /*0630*/  ISETP.NE.AND P1, PT, R6, -0x2, PT ;  /* 0xfffffffe0600780c */ /* 0x004fda0003f25270 */
[----:B------:R-:W-:Y:S05]  /*0640*/  @!P1 BRA `(.L_x_11) ;  /* 0x00000000004c9947 */ /* 0x000fea0003800000 */
[----:B------:R-:W-:-:S13]  /*0650*/  ISETP.NE.AND P0, PT, R6, -0x1, PT ;  /* 0xffffffff0600780c */ /* 0x000fda0003f05270 */
[----:B------:R-:W-:Y:S05]  /*0660*/  @!P0 BREAK.RELIABLE B2 ;  /* 0x0000000000028942 */ /* 0x000fea0003800100 */
[----:B------:R-:W-:Y:S05]  /*0670*/  @P0 BRA `(.L_x_12) ;  /* 0x00000000003c0947 */ /* 0x000fea0003800000 */
[----:B------:R-:W-:Y:S02]  /*0680*/  VOTEU.ANY UR5, UPT, PT ;  /* 0x0000000000057886 */ /* 0x000fe400038e0100 */
[----:B------:R-:W0:Y:S08]  /*0690*/  FLO.U32 R29, UR5 ;  /* 0x00000005001d7d00 */ /* 0x000e3000080e0000 */
[----:B------:R-:W1:Y:S01]  /*06a0*/  POPC R25, UR5 ;  /* 0x0000000500197d09 */ /* 0x000e620008000000 */
[----:B0-----:R-:W-:-:S13]  /*06b0*/  ISETP.EQ.U32.AND P0, PT, R29, R26, PT ;  /* 0x0000001a1d00720c */ /* 0x001fda0003f02070 */
[----:B-1----:R-:W2:Y:S01]  /*06c0*/  @P0 ATOMG.E.ADD.STRONG.GPU PT, R24, desc[UR6][R22.64], R25 ;  /* 0x80000019161809a8 */ /* 0x002ea200081ef106 */
[----:B------:R-:W-:-:S06]  /*06d0*/  LOP3.LUT R27, R27, UR5, RZ, 0xc0, !PT ;  /* 0x000000051b1b7c12 */ /* 0x000fcc000f8ec0ff */
[----:B------:R-:W0:Y:S01]  /*06e0*/  POPC R27, R27 ;  /* 0x0000001b001b7309 */ /* 0x000e220000000000 */
[----:B--2---:R-:W0:Y:S02]  /*06f0*/  SHFL.IDX PT, R6, R24, R29, 0x1f ;  /* 0x00001f1d18067589 */ /* 0x004e2400000e0000 */
[----:B0-----:R-:W-:-:S05]  /*0700*/  IMAD.IADD R6, R6, 0x1, R27 ;  /* 0x0000000106067824 */ /* 0x001fca00078e021b */
[----:B------:R-:W-:-:S13]  /*0710*/  ISETP.GT.AND P0, PT, R6, 0x7ff, PT ;  /* 0x000007ff0600780c */ /* 0x000fda0003f04270 */
[----:B------:R-:W-:Y:S05]  /*0720*/  @P0 BRA `(.L_x_8) ;  /* 0x0000000000640947 */ /* 0x000fea0003800000 */
[----:B------:R-:W-:-:S05]  /*0730*/  LEA R25, R7, R6, 0xb ;  /* 0x0000000607197211 */ /* 0x000fca00078e58ff */
[----:B----4-:R-:W-:-:S05]  /*0740*/  IMAD.WIDE R24, R25, 0x4, R16 ;  /* 0x0000000419187825 */ /* 0x010fca00078e0210 */
[----:B------:R0:W-:Y:S01]  /*0750*/  STG.E desc[UR6][R24.64], R3 ;  /* 0x0000000318007986 */ /* 0x0001e2000c101906 */
[----:B------:R-:W-:Y:S05]  /*0760*/  BRA `(.L_x_8) ;  /* 0x0000000000547947 */ /* 0x000fea0003800000 */
.L_x_12:
[----:B------:R-:W-:-:S13]  /*0770*/  ISETP.NE.AND P0, PT, R6, R7, PT ;  /* 0x000000070600720c */ /* 0x000fda0003f05270 */
.L_x_11:
[----:B------:R-:W-:Y:S05]  /*0780*/  BSYNC.RELIABLE B2 ;  /* 0x0000000000027941 */ /* 0x000fea0003800100 */
.L_x_10:
[----:B------:R-:W-:-:S13]  /*0790*/  ISETP.GT.OR P0, PT, R6, 0x1ff, !P0 ;  /* 0x000001ff0600780c */ /* 0x000fda0004704670 */
[----:B------:R-:W-:Y:S05]  /*07a0*/  @P0 BRA `(.L_x_13) ;  /* 0x0000000000200947 */ /* 0x000fea0003800000 */
[----:B------:R-:W-:Y:S02]  /*07b0*/  IMAD R25, R6, 0x200, R7 ;  /* 0x0000020006197824 */ /* 0x000fe400078e0207 */
[----:B------:R-:W-:Y:S02]  /*07c0*/  HFMA2 R3, -RZ, RZ, 0, 5.9604644775390625e-08 ;  /* 0x00000001ff037431 */ /* 0x000fe400000001ff */
[----:B------:R-:W-:Y:S02]  /*07d0*/  IMAD R27, R7, 0x200, R6 ;  /* 0x00000200071b7824 */ /* 0x000fe400078e0206 */
[----:B------:R-:W-:-:S04]  /*07e0*/  IMAD.WIDE R24, R25, 0x4, R18 ;  /* 0x0000000419187825 */ /* 0x000fc800078e0212 */
[----:B------:R-:W-:Y:S01]  /*07f0*/  IMAD.WIDE R26, R27, 0x4, R18 ;  /* 0x000000041b1a7825 */ /* 0x000fe200078e0212 */
[----:B------:R0:W-:Y:S04]  /*0800*/  STG.E desc[UR6][R24.64], R3 ;  /* 0x0000000318007986 */ /* 0x0001e8000c101906 */
[----:B------:R0:W-:Y:S01]  /*0810*/  STG.E desc[UR6][R26.64], R3 ;  /* 0x000000031a007986 */ /* 0x0001e2000c101906 */
[----:B------:R-:W-:Y:S05]  /*0820*/  BRA `(.L_x_8) ;  /* 0x0000000000247947 */ /* 0x000fea0003800000 */
.L_x_13:
[----:B------:R-:W-:-:S13]  /*0830*/  ISETP.NE.AND P0, PT, R6, -0x2, PT ;  /* 0xfffffffe0600780c */ /* 0x000fda0003f05270 */
[----:B------:R-:W-:Y:S05]  /*0840*/  @P0 BRA `(.L_x_8) ;  /* 0x00000000001c0947 */ /* 0x000fea0003800000 */
[----:B------:R-:W-:-:S05]  /*0850*/  IMAD.MOV.U32 R6, RZ, RZ, -0x2 ;  /* 0xfffffffeff067424 */ /* 0x000fca00078e00ff */
[----:B------:R0:W5:Y:S01]  /*0860*/  ATOMG.E.CAS.STRONG.GPU PT, RZ, [R24], R6, R7 ;  /* 0x0000000618ff73a9 */ /* 0x00016200001ee107 */
[----:B------:R-:W-:Y:S05]  /*0870*/  BRA `(.L_x_8) ;  /* 0x0000000000107947 */ /* 0x000fea0003800000 */
.L_x_9:
[----:B------:R-:W-:-:S05]  /*0880*/  VIADD R25, R6, 0x4 ;  /* 0x0000000406197836 */ /* 0x000fca0000000000 */
[----:B------:R-:W-:-:S04]  /*0890*/  LEA R24, R24, R25, 0x18 ;  /* 0x0000001918187211 */ /* 0x000fc800078ec0ff */
[----:B------:R-:W-:-:S05]  /*08a0*/  LEA R24, R29, R24, 0x2 ;  /* 0x000000181d187211 */ /* 0x000fca00078e10ff */
[----:B------:R0:W-:Y:S02]  /*08b0*/  STS [R24], R3 ;  /* 0x0000000318007388 */ /* 0x0001e40000000800 */
.L_x_8:
[----:B------:R-:W-:Y:S05]  /*08c0*/  BSYNC.RECONVERGENT B1 ;  /* 0x0000000000017941 */ /* 0x000fea0003800200 */
.L_x_7:
[----:B0-----:R-:W2:Y:S01]  /*08d0*/  LDG.E R3, desc[UR6][R4.64] ;  /* 0x0000000604037981 */ /* 0x001ea2000c1e1900 */
[----:B------:R-:W-:-:S05]  /*08e0*/  VIADD R2, R2, 0x200 ;  /* 0x0000020002027836 */ /* 0x000fca0000000000 */
[----:B--2---:R-:W-:-:S13]  /*08f0*/  ISETP.GE.AND P0, PT, R2, R3, PT ;  /* 0x000000030200720c */ /* 0x004fda0003f06270 */
[----:B------:R-:W-:Y:S05]  /*0900*/  @!P0 BRA `(.L_x_14) ;  /* 0xfffffff800b08947 */ /* 0x000fea000383ffff */
.L_x_6:
[----:B------:R-:W-:Y:S05]  /*0910*/  BSYNC.RECONVERGENT B0 ;  /* 0x0000000000007941 */ /* 0x000fea0003800200 */
.L_x_5:
[----:B------:R-:W-:Y:S05]  /*0920*/  WARPSYNC.ALL ;  /* 0x0000000000007948 */ /* 0x000fea0003800000 */
[----:B------:R-:W0:Y:S08]  /*0930*/  S2UR UR8, SR_CgaCtaId ;  /* 0x00000000000879c3 */ /* 0x000e300000008800 */
[----:B------:R-:W-:Y:S06]  /*0940*/  BAR.SYNC.DEFER_BLOCKING 0x0 ;  /* 0x0000000000007b1d */ /* 0x000fec0000010000 */
[----:B------:R-:W-:Y:S01]  /*0950*/  UMOV UR5, 0x400 ;  /* 0x0000040000057882 */ /* 0x000fe20000000000 */
[----:B------:R-:W-:Y:S01]  /*0960*/  BSSY.RECONVERGENT B0, `(.L_x_15) ;  /* 0x0000045000007945 */ /* 0x000fe20003800200 */
[----:B0-----:R-:W-:-:S09]  /*0970*/  ULEA UR9, UR8, UR5, 0x18 ;  /* 0x0000000508097291 */ /* 0x001fd2000f8ec0ff */
[----:B------:R-:W0:Y:S02]  /*0980*/  LDS R2, [UR9+0x14] ;  /* 0x00001409ff027984 */ /* 0x000e240008000800 */
[----:B0-----:R-:W-:-:S13]  /*0990*/  ISETP.GE.AND P0, PT, R2, 0x4, PT ;  /* 0x000000040200780c */ /* 0x001fda0003f06270 */
[----:B------:R-:W-:Y:S05]  /*09a0*/  @!P0 BRA `(.L_x_16) ;  /* 0x0000000000ec8947 */ /* 0x000fea0003800000 */
[----:B------:R-:W0:Y:S01]  /*09b0*/  LDS R5, [UR9] ;  /* 0x00000009ff057984 */ /* 0x000e220008000800 */
[----:B------:R-:W0:Y:S01]  /*09c0*/  LDC.64 R6, c[0x0][0x388] ;  /* 0x0000e200ff067b82 */ /* 0x000e220000000a00 */
[----:B------:R-:W-:Y:S02]  /*09d0*/  ISETP.GT.U32.AND P0, PT, R0, 0x3, PT ;  /* 0x000000030000780c */ /* 0x000fe40003f04070 */
[----:B------:R-:W2:Y:S01]  /*09e0*/  LDS R3, [UR9+0x18] ;  /* 0x00001809ff037984 */ /* 0x000ea20008000800 */
[----:B0-----:R-:W-:-:S05]  /*09f0*/  IMAD.WIDE R4, R5, 0x4, R6 ;  /* 0x0000000405047825 */ /* 0x001fca00078e0206 */
[----:B--2---:R0:W-:Y:S05]  /*0a00*/  STG.E desc[UR6][R4.64], R3 ;  /* 0x0000000304007986 */ /* 0x0041ea000c101906 */
[----:B------:R-:W-:Y:S05]  /*0a10*/  @P0 BRA `(.L_x_17) ;  /* 0x0000000000e40947 */ /* 0x000fea0003800000 */
[----:B------:R-:W-:Y:S01]  /*0a20*/  UIADD3 UR4, UPT, UPT, UR5, 0x4, URZ ;  /* 0x0000000405047890 */ /* 0x000fe2000fffe0ff */
[----:B------:R-:W-:-:S03]  /*0a30*/  IMAD.MOV.U32 R2, RZ, RZ, -0x1 ;  /* 0xffffffffff027424 */ /* 0x000fc600078e00ff */
[----:B------:R-:W-:-:S06]  /*0a40*/  ULEA UR4, UR8, UR4, 0x18 ;  /* 0x0000000408047291 */ /* 0x000fcc000f8ec0ff */
[----:B------:R-:W-:-:S05]  /*0a50*/  LEA R8, R0, UR4, 0x2 ;  /* 0x0000000400087c11 */ /* 0x000fca000f8e10ff */
[----:B------:R-:W0:Y:S02]  /*0a60*/  LDS R9, [R8] ;  /* 0x0000000008097984 */ /* 0x000e240000000800 */
[----:B0-----:R-:W-:-:S05]  /*0a70*/  IMAD.WIDE R4, R9, 0x4, R6 ;  /* 0x0000000409047825 */ /* 0x001fca00078e0206 */
        /* <DEDUP_REMOVED lines=8> */
[----:B---3--:R-:W0:Y:S01]  /*0b00*/  S2R R11, SR_LANEID ;  /* 0x00000000000b7919 */ /* 0x008e220000000000 */
[----:B------:R-:W-:Y:S01]  /*0b10*/  VOTEU.ANY UR4, UPT, PT ;  /* 0x0000000000047886 */ /* 0x000fe200038e0100 */
[----:B------:R-:W2:Y:S01]  /*0b20*/  LDC.64 R4, c[0x0][0x398] ;  /* 0x0000e600ff047b82 */ /* 0x000ea20000000a00 */
[----:B------:R-:W0:Y:S08]  /*0b30*/  FLO.U32 R6, UR4 ;  /* 0x0000000400067d00 */ /* 0x000e3000080e0000 */
[----:B------:R-:W3:Y:S01]  /*0b40*/  POPC R7, UR4 ;  /* 0x0000000400077d09 */ /* 0x000ee20008000000 */
[----:B--2---:R-:W-:Y:S01]  /*0b50*/  IMAD.WIDE R4, R3, 0x4, R4 ;  /* 0x0000000403047825 */ /* 0x004fe200078e0204 */
[----:B0-----:R-:W-:-:S13]  /*0b60*/  ISETP.EQ.U32.AND P0, PT, R6, R11, PT ;  /* 0x0000000b0600720c */ /* 0x001fda0003f02070 */
[----:B---3--:R-:W2:Y:S01]  /*0b70*/  @P0 ATOMG.E.ADD.STRONG.GPU PT, R5, desc[UR6][R4.64], R7 ;  /* 0x80000007040509a8 */ /* 0x008ea200081ef106 */
[----:B------:R-:W0:Y:S02]  /*0b80*/  S2R R8, SR_LTMASK ;  /* 0x0000000000087919 */ /* 0x000e240000003900 */
[----:B0-----:R-:W-:-:S04]  /*0b90*/  LOP3.LUT R8, R8, UR4, RZ, 0xc0, !PT ;  /* 0x0000000408087c12 */ /* 0x001fc8000f8ec0ff */
[----:B------:R-:W0:Y:S01]  /*0ba0*/  POPC R11, R8 ;  /* 0x00000008000b7309 */ /* 0x000e220000000000 */
[----:B--2---:R-:W0:Y:S02]  /*0bb0*/  SHFL.IDX PT, R2, R5, R6, 0x1f ;  /* 0x00001f0605027589 */ /* 0x004e2400000e0000 */
[----:B0-----:R-:W-:-:S04]  /*0bc0*/  IADD3 R2, PT, PT, R2, R11, RZ ;  /* 0x0000000b02027210 */ /* 0x001fc80007ffe0ff */
[----:B------:R-:W-:-:S13]  /*0bd0*/  ISETP.GT.AND P0, PT, R2, 0x7ff, PT ;  /* 0x000007ff0200780c */ /* 0x000fda0003f04270 */
[----:B------:R-:W-:Y:S05]  /*0be0*/  @P0 BRA `(.L_x_17) ;  /* 0x0000000000700947 */ /* 0x000fea0003800000 */
[----:B------:R-:W0:Y:S01]  /*0bf0*/  LDC.64 R4, c[0x0][0x390] ;  /* 0x0000e400ff047b82 */ /* 0x000e220000000a00 */
[----:B------:R-:W-:-:S04]  /*0c00*/  IMAD R3, R3, 0x800, R2 ;  /* 0x0000080003037824 */ /* 0x000fc800078e0202 */
[----:B0-----:R-:W-:-:S05]  /*0c10*/  IMAD.WIDE R2, R3, 0x4, R4 ;  /* 0x0000000403027825 */ /* 0x001fca00078e0204 */
[----:B------:R0:W-:Y:S01]  /*0c20*/  STG.E desc[UR6][R2.64], R9 ;  /* 0x0000000902007986 */ /* 0x0001e2000c101906 */
[----:B------:R-:W-:Y:S05]  /*0c30*/  BRA `(.L_x_17) ;  /* 0x00000000005c7947 */ /* 0x000fea0003800000 */
.L_x_20:
[----:B------:R-:W-:-:S13]  /*0c40*/  ISETP.NE.AND P0, PT, R2, R3, PT ;  /* 0x000000030200720c */ /* 0x000fda0003f05270 */
.L_x_19:
[----:B------:R-:W-:Y:S05]  /*0c50*/  BSYNC.RELIABLE B1 ;  /* 0x0000000000017941 */ /* 0x000fea0003800100 */
.L_x_18:
[----:B------:R-:W-:-:S13]  /*0c60*/  ISETP.GT.OR P0, PT, R2, 0x1ff, !P0 ;  /* 0x000001ff0200780c */ /* 0x000fda0004704670 */
[----:B------:R-:W-:Y:S05]  /*0c70*/  @P0 BRA `(.L_x_21) ;  /* 0x0000000000240947 */ /* 0x000fea0003800000 */
[----:B------:R-:W0:Y:S01]  /*0c80*/  LDC.64 R4, c[0x0][0x3a0] ;  /* 0x0000e800ff047b82 */ /* 0x000e220000000a00 */
[----:B------:R-:W-:Y:S01]  /*0c90*/  IMAD R7, R2, 0x200, R3 ;  /* 0x0000020002077824 */ /* 0x000fe200078e0203 */
[----:B------:R-:W-:Y:S01]  /*0ca0*/  LEA R9, R3, R2, 0x9 ;  /* 0x0000000203097211 */ /* 0x000fe200078e48ff */
[----:B---3--:R-:W-:Y:S02]  /*0cb0*/  IMAD.MOV.U32 R11, RZ, RZ, 0x1 ;  /* 0x00000001ff0b7424 */ /* 0x008fe400078e00ff */
[----:B0-----:R-:W-:-:S04]  /*0cc0*/  IMAD.WIDE R2, R7, 0x4, R4 ;  /* 0x0000000407027825 */ /* 0x001fc800078e0204 */
[----:B------:R-:W-:Y:S01]  /*0cd0*/  IMAD.WIDE R4, R9, 0x4, R4 ;  /* 0x0000000409047825 */ /* 0x000fe200078e0204 */
[----:B------:R2:W-:Y:S04]  /*0ce0*/  STG.E desc[UR6][R2.64], R11 ;  /* 0x0000000b02007986 */ /* 0x0005e8000c101906 */
[----:B------:R2:W-:Y:S01]  /*0cf0*/  STG.E desc[UR6][R4.64], R11 ;  /* 0x0000000b04007986 */ /* 0x0005e2000c101906 */
[----:B------:R-:W-:Y:S05]  /*0d00*/  BRA `(.L_x_17) ;  /* 0x0000000000287947 */ /* 0x000fea0003800000 */
.L_x_21:
[----:B------:R-:W-:-:S13]  /*0d10*/  ISETP.NE.AND P0, PT, R2, -0x2, PT ;  /* 0xfffffffe0200780c */ /* 0x000fda0003f05270 */
[----:B------:R-:W-:Y:S05]  /*0d20*/  @P0 BRA `(.L_x_17) ;  /* 0x0000000000200947 */ /* 0x000fea0003800000 */
[----:B------:R-:W-:-:S05]  /*0d30*/  IMAD.MOV.U32 R2, RZ, RZ, -0x2 ;  /* 0xfffffffeff027424 */ /* 0x000fca00078e00ff */
[----:B------:R0:W5:Y:S01]  /*0d40*/  ATOMG.E.CAS.STRONG.GPU PT, RZ, [R4], R2, R3 ;  /* 0x0000000204ff73a9 */ /* 0x00016200001ee103 */
[----:B------:R-:W-:Y:S05]  /*0d50*/  BRA `(.L_x_17) ;  /* 0x0000000000147947 */ /* 0x000fea0003800000 */
.L_x_16:
[----:B------:R-:W0:Y:S01]  /*0d60*/  LDS R7, [UR9] ;  /* 0x00000009ff077984 */ /* 0x000e220008000800 */
[----:B------:R-:W0:Y:S01]  /*0d70*/  LDC.64 R2, c[0x0][0x388] ;  /* 0x0000e200ff027b82 */ /* 0x000e220000000a00 */
[----:B------:R-:W-:Y:S01]  /*0d80*/  MOV R5, 0xfffffffe ;  /* 0xfffffffe00057802 */ /* 0x000fe20000000f00 */
[----:B0-----:R-:W-:-:S05]  /*0d90*/  IMAD.WIDE R2, R7, 0x4, R2 ;  /* 0x0000000407027825 */ /* 0x001fca00078e0202 */
[----:B------:R0:W-:Y:S02]  /*0da0*/  STG.E desc[UR6][R2.64], R5 ;  /* 0x0000000502007986 */ /* 0x0001e4000c101906 */
.L_x_17:
[----:B------:R-:W-:Y:S05]  /*0db0*/  BSYNC.RECONVERGENT B0 ;  /* 0x0000000000007941 */ /* 0x000fea0003800200 */
.L_x_15:
[----:B------:R-:W-:Y:S05]  /*0dc0*/  WARPSYNC.ALL ;  /* 0x0000000000007948 */ /* 0x000fea0003800000 */
[----:B------:R-:W-:Y:S01]  /*0dd0*/  BAR.SYNC.DEFER_BLOCKING 0x0 ;  /* 0x0000000000007b1d */ /* 0x000fe20000010000 */
[----:B------:R-:W-:-:S05]  /*0de0*/  ISETP.NE.AND P0, PT, R0, RZ, PT ;  /* 0x000000ff0000720c */ /* 0x000fca0003f05270 */
[----:B------:R-:W-:Y:S08]  /*0df0*/  BSSY.RECONVERGENT B0, `(.L_x_22) ;  /* 0x0000009000007945 */ /* 0x000ff00003800200 */
[----:B------:R-:W-:Y:S05]  /*0e00*/  @P0 BRA `(.L_x_23) ;  /* 0x00000000001c0947 */ /* 0x000fea0003800000 */
[----:B0-2---:R-:W0:Y:S01]  /*0e10*/  LDS R5, [UR9+0x18] ;  /* 0x00001809ff057984 */ /* 0x005e220008000800 */
[----:B------:R-:W0:Y:S02]  /*0e20*/  LDC.64 R2, c[0x0][0x398] ;  /* 0x0000e600ff027b82 */ /* 0x000e240000000a00 */
[----:B0-----:R-:W-:-:S05]  /*0e30*/  IMAD.WIDE R2, R5, 0x4, R2 ;  /* 0x0000000405027825 */ /* 0x001fca00078e0202 */
[----:B------:R-:W2:Y:S02]  /*0e40*/  LDG.E R0, desc[UR6][R2.64] ;  /* 0x0000000602007981 */ /* 0x000ea4000c1e1900 */
[----:B--2---:R-:W-:-:S13]  /*0e50*/  ISETP.GE.AND P0, PT, R0, 0x800, PT ;  /* 0x000008000000780c */ /* 0x004fda0003f06270 */
[----:B------:R-:W-:-:S05]  /*0e60*/  @P0 IMAD.MOV.U32 R5, RZ, RZ, 0x7ff ;  /* 0x000007ffff050424 */ /* 0x000fca00078e00ff */
[----:B------:R0:W-:Y:S02]  /*0e70*/  @P0 STG.E desc[UR6][R2.64], R5 ;  /* 0x0000000502000986 */ /* 0x0001e4000c101906 */
.L_x_23:
[----:B------:R-:W-:Y:S05]  /*0e80*/  BSYNC.RECONVERGENT B0 ;  /* 0x0000000000007941 */ /* 0x000fea0003800200 */
.L_x_22:
[----:B------:R-:W-:Y:S06]  /*0e90*/  BAR.SYNC.DEFER_BLOCKING 0x0 ;  /* 0x0000000000007b1d */ /* 0x000fec0000010000 */
[----:B------:R-:W-:Y:S05]  /*0ea0*/  EXIT ;  /* 0x000000000000794d */ /* 0x000fea0003800000 */
.L_x_24:
        /* <DEDUP_REMOVED lines=13> */
.L_x_26:


//--------------------- .nv.shared.reserved.0     --------------------------
	.section	.nv.shared.reserved.0,"aw",@nobits
	.weak		__nv_reservedSMEM_offset_0_alias
	.size		__nv_reservedSMEM_offset_0_alias, 0, 64
	.other		__nv_reservedSMEM_offset_0_alias,@"STO_CUDA_RESERVED_SHARED STV_DEFAULT"
__nv_reservedSMEM_offset_0_alias:
	.zero		0
	.zero		64


//--------------------- .nv.global                --------------------------
	.section	.nv.global,"aw",@nobits
.nv.global:
	.type		_ZN30_INTERNAL_e8250d15_4_k_cu_main6thrust24THRUST_300001_SM_1000_NS12placeholders2_8E,@object
	.size		_ZN30_INTERNAL_e8250d15_4_k_cu_main6thrust24THRUST_300001_SM_1000_NS12placeholders2_8E,(_ZN30_INTERNAL_e8250d15_4_k_cu_main4cuda3std3__432_GLOBAL__N__e8250d15_4_k_cu_main6ignoreE - _ZN30_INTERNAL_e8250d15_4_k_cu_main6thrust24THRUST_300001_SM_1000_NS12placeholders2_8E)
_ZN30_INTERNAL_e8250d15_4_k_cu_main6thrust24THRUST_300001_SM_1000_NS12placeholders2_8E:
	.zero		1
	.type		_ZN30_INTERNAL_e8250d15_4_k_cu_main4cuda3std3__432_GLOBAL__N__e8250d15_4_k_cu_main6ignoreE,@object
	.size		_ZN30_INTERNAL_e8250d15_4_k_cu_main4cuda3std3__432_GLOBAL__N__e8250d15_4_k_cu_main6ignoreE,(_ZN30_INTERNAL_e8250d15_4_k_cu_main4cuda3std6ranges3__45__cpo4dataE - _ZN30_INTERNAL_e8250d15_4_k_cu_main4cuda3std3__432_GLOBAL__N__e8250d15_4_k_cu_main6ignoreE)
_ZN30_INTERNAL_e8250d15_4_k_cu_main4cuda3std3__432_GLOBAL__N__e8250d15_4_k_cu_main6ignoreE:
	.zero		1
	.type		_ZN30_INTERNAL_e8250d15_4_k_cu_main4cuda3std6ranges3__45__cpo4dataE,@object
	.size		_ZN30_INTERNAL_e8250d15_4_k_cu_main4cuda3std6ranges3__45__cpo4dataE,(_ZN30_INTERNAL_e8250d15_4_k_cu_main6thrust24THRUST_300001_SM_1000_NS6system3cpp3parE - _ZN30_INTERNAL_e8250d15_4_k_cu_main4cuda3std6ranges3__45__cpo4dataE)
_ZN30_INTERNAL_e8250d15_4_k_cu_main4cuda3std6ranges3__45__cpo4dataE:
	.zero		1
	.type		_ZN30_INTERNAL_e8250d15_4_k_cu_main6thrust24THRUST_300001_SM_1000_NS6system3cpp3parE,@object
	.size		_ZN30_INTERNAL_e8250d15_4_k_cu_main6thrust24THRUST_300001_SM_1000_NS6system3cpp3parE,(_ZN30_INTERNAL_e8250d15_4_k_cu_main4cuda3std3__45__cpo5beginE - _ZN30_INTERNAL_e8250d15_4_k_cu_main6thrust24THRUST_300001_SM_1000_NS6system3cpp3parE)
_ZN30_INTERNAL_e8250d15_4_k_cu_main6thrust24THRUST_300001_SM_1000_NS6system3cpp3parE:
	.zero		1
	.type		_ZN30_INTERNAL_e8250d15_4_k_cu_main4cuda3std3__45__cpo5beginE,@object
	.size		_ZN30_INTERNAL_e8250d15_4_k_cu_main4cuda3std3__45__cpo5beginE,(_ZN30_INTERNAL_e8250d15_4_k_cu_main4cuda3std6ranges3__45__cpo5beginE - _ZN30_INTERNAL_e8250d15_4_k_cu_main4cuda3std3__45__cpo5beginE)
_ZN30_INTERNAL_e8250d15_4_k_cu_main4cuda3std3__45__cpo5beginE:
	.zero		1
	.type		_ZN30_INTERNAL_e8250d15_4_k_cu_main4cuda3std6ranges3__45__cpo5beginE,@object
	.size		_ZN30_INTERNAL_e8250d15_4_k_cu_main4cuda3std6ranges3__45__cpo5beginE,(_ZN30_INTERNAL_e8250d15_4_k_cu_main6thrust24THRUST_300001_SM_1000_NS6deviceE - _ZN30_INTERNAL_e8250d15_4_k_cu_main4cuda3std6ranges3__45__cpo5beginE)
_ZN30_INTERNAL_e8250d15_4_k_cu_main4cuda3std6ranges3__45__cpo5beginE:
	.zero		1
	.type		_ZN30_INTERNAL_e8250d15_4_k_cu_main6thrust24THRUST_300001_SM_1000_NS6deviceE,@object
	.size		_ZN30_INTERNAL_e8250d15_4_k_cu_main6thrust24THRUST_300001_SM_1000_NS6deviceE,(_ZN30_INTERNAL_e8250d15_4_k_cu_main4cuda3std3__47nulloptE - _ZN30_INTERNAL_e8250d15_4_k_cu_main6thrust24THRUST_300001_SM_1000_NS6deviceE)
_ZN30_INTERNAL_e8250d15_4_k_cu_main6thrust24THRUST_300001_SM_1000_NS6deviceE:
	.zero		1
	.type		_ZN30_INTERNAL_e8250d15_4_k_cu_main4cuda3std3__47nulloptE,@object
	.size		_ZN30_INTERNAL_e8250d15_4_k_cu_main4cuda3std3__47nulloptE,(_ZN30_INTERNAL_e8250d15_4_k_cu_main4cuda3std6ranges3__45__cpo8distanceE - _ZN30_INTERNAL_e8250d15_4_k_cu_main4cuda3std3__47nulloptE)
_ZN30_INTERNAL_e8250d15_4_k_cu_main4cuda3std3__47nulloptE:
	.zero		1
	.type		_ZN30_INTERNAL_e8250d15_4_k_cu_main4cuda3std6ranges3__45__cpo8distanceE,@object
	.size		_ZN30_INTERNAL_e8250d15_4_k_cu_main4cuda3std6ranges3__45__cpo8distanceE,(_ZN30_INTERNAL_e8250d15_4_k_cu_main6thrust24THRUST_300001_SM_1000_NS12placeholders2_4E - _ZN30_INTERNAL_e8250d15_4_k_cu_main4cuda3std6ranges3__45__cpo8distanceE)
_ZN30_INTERNAL_e8250d15_4_k_cu_main4cuda3std6ranges3__45__cpo8distanceE:
	.zero		1
	.type		_ZN30_INTERNAL_e8250d15_4_k_cu_main6thrust24THRUST_300001_SM_1000_NS12placeholders2_4E,@object
	.size		_ZN30_INTERNAL_e8250d15_4_k_cu_main6thrust24THRUST_300001_SM_1000_NS12placeholders2_4E,(_ZN30_INTERNAL_e8250d15_4_k_cu_main4cuda3std3__45__cpo6rbeginE - _ZN30_INTERNAL_e8250d15_4_k_cu_main6thrust24THRUST_300001_SM_1000_NS12placeholders2_4E)
_ZN30_INTERNAL_e8250d15_4_k_cu_main6thrust24THRUST_300001_SM_1000_NS12placeholders2_4E:
	.zero		1
	.type		_ZN30_INTERNAL_e8250d15_4_k_cu_main4cuda3std3__45__cpo6rbeginE,@object
	.size		_ZN30_INTERNAL_e8250d15_4_k_cu_main4cuda3std3__45__cpo6rbeginE,(_ZN30_INTERNAL_e8250d15_4_k_cu_main4cuda3std6ranges3__45__cpo7advanceE - _ZN30_INTERNAL_e8250d15_4_k_cu_main4cuda3std3__45__cpo6rbeginE)
_ZN30_INTERNAL_e8250d15_4_k_cu_main4cuda3std3__45__cpo6rbeginE:
	.zero		1
	.type		_ZN30_INTERNAL_e8250d15_4_k_cu_main4cuda3std6ranges3__45__cpo7advanceE,@object
	.size		_ZN30_INTERNAL_e8250d15_4_k_cu_main4cuda3std6ranges3__45__cpo7advanceE,(_ZN30_INTERNAL_e8250d15_4_k_cu_main6thrust24THRUST_300001_SM_1000_NS12placeholders3_10E - _ZN30_INTERNAL_e8250d15_4_k_cu_main4cuda3std6ranges3__45__cpo7advanceE)
_ZN30_INTERNAL_e8250d15_4_k_cu_main4cuda3std6ranges3__45__cpo7advanceE:
	.zero		1
	.type		_ZN30_INTERNAL_e8250d15_4_k_cu_main6thrust24THRUST_300001_SM_1000_NS12placeholders3_10E,@object
	.size		_ZN30_INTERNAL_e8250d15_4_k_cu_main6thrust24THRUST_300001_SM_1000_NS12placeholders3_10E,(_ZN30_INTERNAL_e8250d15_4_k_cu_main4cuda3std3__48in_placeE - _ZN30_INTERNAL_e8250d15_4_k_cu_main6thrust24THRUST_300001_SM_1000_NS12placeholders3_10E)
_ZN30_INTERNAL_e8250d15_4_k_cu_main6thrust24THRUST_300001_SM_1000_NS12placeholders3_10E:
	.zero		1
	.type		_ZN30_INTERNAL_e8250d15_4_k_cu_main4cuda3std3__48in_placeE,@object
	.size		_ZN30_INTERNAL_e8250d15_4_k_cu_main4cuda3std3__48in_placeE,(_ZN30_INTERNAL_e8250d15_4_k_cu_main4cuda3std6ranges3__45__cpo4sizeE - _ZN30_INTERNAL_e8250d15_4_k_cu_main4cuda3std3__48in_placeE)
_ZN30_INTERNAL_e8250d15_4_k_cu_main4cuda3std3__48in_placeE:
	.zero		1
	.type		_ZN30_INTERNAL_e8250d15_4_k_cu_main4cuda3std6ranges3__45__cpo4sizeE,@object
	.size		_ZN30_INTERNAL_e8250d15_4_k_cu_main4cuda3std6ranges3__45__cpo4sizeE,(_ZN30_INTERNAL_e8250d15_4_k_cu_main6thrust24THRUST_300001_SM_1000_NS12placeholders2_2E - _ZN30_INTERNAL_e8250d15_4_k_cu_main4cuda3std6ranges3__45__cpo4sizeE)
_ZN30_INTERNAL_e8250d15_4_k_cu_main4cuda3std6ranges3__45__cpo4sizeE:
	.zero		1
	.type		_ZN30_INTERNAL_e8250d15_4_k_cu_main6thrust24THRUST_300001_SM_1000_NS12placeholders2_2E,@object
	.size		_ZN30_INTERNAL_e8250d15_4_k_cu_main6thrust24THRUST_300001_SM_1000_NS12placeholders2_2E,(_ZN30_INTERNAL_e8250d15_4_k_cu_main4cuda3std3__45__cpo6cbeginE - _ZN30_INTERNAL_e8250d15_4_k_cu_main6thrust24THRUST_300001_SM_1000_NS12placeholders2_2E)
_ZN30_INTERNAL_e8250d15_4_k_cu_main6thrust24THRUST_300001_SM_1000_NS12placeholders2_2E:
	.zero		1
	.type		_ZN30_INTERNAL_e8250d15_4_k_cu_main4cuda3std3__45__cpo6cbeginE,@object
	.size		_ZN30_INTERNAL_e8250d15_4_k_cu_main4cuda3std3__45__cpo6cbeginE,(_ZN30_INTERNAL_e8250d15_4_k_cu_main4cuda3std6ranges3__45__cpo6cbeginE - _ZN30_INTERNAL_e8250d15_4_k_cu_main4cuda3std3__45__cpo6cbeginE)
_ZN30_INTERNAL_e8250d15_4_k_cu_main4cuda3std3__45__cpo6cbeginE:
	.zero		1
	.type		_ZN30_INTERNAL_e8250d15_4_k_cu_main4cuda3std6ranges3__45__cpo6cbeginE,@object
	.size		_ZN30_INTERNAL_e8250d15_4_k_cu_main4cuda3std6ranges3__45__cpo6cbeginE,(_ZN30_INTERNAL_e8250d15_4_k_cu_main6thrust24THRUST_300001_SM_1000_NS12placeholders2_6E - _ZN30_INTERNAL_e8250d15_4_k_cu_main4cuda3std6ranges3__45__cpo6cbeginE)
_ZN30_INTERNAL_e8250d15_4_k_cu_main4cuda3std6ranges3__45__cpo6cbeginE:
	.zero		1
	.type		_ZN30_INTERNAL_e8250d15_4_k_cu_main6thrust24THRUST_300001_SM_1000_NS12placeholders2_6E,@object
	.size		_ZN30_INTERNAL_e8250d15_4_k_cu_main6thrust24THRUST_300001_SM_1000_NS12placeholders2_6E,(_ZN30_INTERNAL_e8250d15_4_k_cu_main4cuda3std3__45__cpo7crbeginE - _ZN30_INTERNAL_e8250d15_4_k_cu_main6thrust24THRUST_300001_SM_1000_NS12placeholders2_6E)
_ZN30_INTERNAL_e8250d15_4_k_cu_main6thrust24THRUST_300001_SM_1000_NS12placeholders2_6E:
	.zero		1
	.type		_ZN30_INTERNAL_e8250d15_4_k_cu_main4cuda3std3__45__cpo7crbeginE,@object
	.size		_ZN30_INTERNAL_e8250d15_4_k_cu_main4cuda3std3__45__cpo7crbeginE,(_ZN30_INTERNAL_e8250d15_4_k_cu_main4cuda3std6ranges3__45__cpo4nextE - _ZN30_INTERNAL_e8250d15_4_k_cu_main4cuda3std3__45__cpo7crbeginE)
_ZN30_INTERNAL_e8250d15_4_k_cu_main4cuda3std3__45__cpo7crbeginE:
	.zero		1
	.type		_ZN30_INTERNAL_e8250d15_4_k_cu_main4cuda3std6ranges3__45__cpo4nextE,@object
	.size		_ZN30_INTERNAL_e8250d15_4_k_cu_main4cuda3std6ranges3__45__cpo4nextE,(_ZN30_INTERNAL_e8250d15_4_k_cu_main4cuda3std6ranges3__45__cpo4swapE - _ZN30_INTERNAL_e8250d15_4_k_cu_main4cuda3std6ranges3__45__cpo4nextE)
_ZN30_INTERNAL_e8250d15_4_k_cu_main4cuda3std6ranges3__45__cpo4nextE:
	.zero		1
	.type		_ZN30_INTERNAL_e8250d15_4_k_cu_main4cuda3std6ranges3__45__cpo4swapE,@object
	.size		_ZN30_INTERNAL_e8250d15_4_k_cu_main4cuda3std6ranges3__45__cpo4swapE,(_ZN30_INTERNAL_e8250d15_4_k_cu_main6thrust24THRUST_300001_SM_1000_NS8cuda_cub10par_nosyncE - _ZN30_INTERNAL_e8250d15_4_k_cu_main4cuda3std6ranges3__45__cpo4swapE)
_ZN30_INTERNAL_e8250d15_4_k_cu_main4cuda3std6ranges3__45__cpo4swapE:
	.zero		1
	.type		_ZN30_INTERNAL_e8250d15_4_k_cu_main6thrust24THRUST_300001_SM_1000_NS8cuda_cub10par_nosyncE,@object
	.size		_ZN30_INTERNAL_e8250d15_4_k_cu_main6thrust24THRUST_300001_SM_1000_NS8cuda_cub10par_nosyncE,(_ZN30_INTERNAL_e8250d15_4_k_cu_main6thrust24THRUST_300001_SM_1000_NS3seqE - _ZN30_INTERNAL_e8250d15_4_k_cu_main6thrust24THRUST_300001_SM_1000_NS8cuda_cub10par_nosyncE)
_ZN30_INTERNAL_e8250d15_4_k_cu_main6thrust24THRUST_300001_SM_1000_NS8cuda_cub10par_nosyncE:
	.zero		1
	.type		_ZN30_INTERNAL_e8250d15_4_k_cu_main6thrust24THRUST_300001_SM_1000_NS3seqE,@object
	.size		_ZN30_INTERNAL_e8250d15_4_k_cu_main6thrust24THRUST_300001_SM_1000_NS3seqE,(_ZN30_INTERNAL_e8250d15_4_k_cu_main4cuda3std3__420unreachable_sentinelE - _ZN30_INTERNAL_e8250d15_4_k_cu_main6thrust24THRUST_300001_SM_1000_NS3seqE)
_ZN30_INTERNAL_e8250d15_4_k_cu_main6thrust24THRUST_300001_SM_1000_NS3seqE:
	.zero		1
	.type		_ZN30_INTERNAL_e8250d15_4_k_cu_main4cuda3std3__420unreachable_sentinelE,@object
	.size		_ZN30_INTERNAL_e8250d15_4_k_cu_main4cuda3std3__420unreachable_sentinelE,(_ZN30_INTERNAL_e8250d15_4_k_cu_main4cuda3std6ranges3__45__cpo5ssizeE - _ZN30_INTERNAL_e8250d15_4_k_cu_main4cuda3std3__420unreachable_sentinelE)
_ZN30_INTERNAL_e8250d15_4_k_cu_main4cuda3std3__420unreachable_sentinelE:
	.zero		1
	.type		_ZN30_INTERNAL_e8250d15_4_k_cu_main4cuda3std6ranges3__45__cpo5ssizeE,@object
	.size		_ZN30_INTERNAL_e8250d15_4_k_cu_main4cuda3std6ranges3__45__cpo5ssizeE,(_ZN30_INTERNAL_e8250d15_4_k_cu_main6thrust24THRUST_300001_SM_1000_NS12placeholders2_3E - _ZN30_INTERNAL_e8250d15_4_k_cu_main4cuda3std6ranges3__45__cpo5ssizeE)
_ZN30_INTERNAL_e8250d15_4_k_cu_main4cuda3std6ranges3__45__cpo5ssizeE:
	.zero		1
	.type		_ZN30_INTERNAL_e8250d15_4_k_cu_main6thrust24THRUST_300001_SM_1000_NS12placeholders2_3E,@object
	.size		_ZN30_INTERNAL_e8250d15_4_k_cu_main6thrust24THRUST_300001_SM_1000_NS12placeholders2_3E,(_ZN30_INTERNAL_e8250d15_4_k_cu_main4cuda3std3__45__cpo4cendE - _ZN30_INTERNAL_e8250d15_4_k_cu_main6thrust24THRUST_300001_SM_1000_NS12placeholders2_3E)
_ZN30_INTERNAL_e8250d15_4_k_cu_main6thrust24THRUST_300001_SM_1000_NS12placeholders2_3E:
	.zero		1
	.type		_ZN30_INTERNAL_e8250d15_4_k_cu_main4cuda3std3__45__cpo4cendE,@object
	.size		_ZN30_INTERNAL_e8250d15_4_k_cu_main4cuda3std3__45__cpo4cendE,(_ZN30_INTERNAL_e8250d15_4_k_cu_main4cuda3std6ranges3__45__cpo4cendE - _ZN30_INTERNAL_e8250d15_4_k_cu_main4cuda3std3__45__cpo4cendE)
_ZN30_INTERNAL_e8250d15_4_k_cu_main4cuda3std3__45__cpo4cendE:
	.zero		1
	.type		_ZN30_INTERNAL_e8250d15_4_k_cu_main4cuda3std6ranges3__45__cpo4cendE,@object
	.size		_ZN30_INTERNAL_e8250d15_4_k_cu_main4cuda3std6ranges3__45__cpo4cendE,(_ZN30_INTERNAL_e8250d15_4_k_cu_main6thrust24THRUST_300001_SM_1000_NS12placeholders2_7E - _ZN30_INTERNAL_e8250d15_4_k_cu_main4cuda3std6ranges3__45__cpo4cendE)
_ZN30_INTERNAL_e8250d15_4_k_cu_main4cuda3std6ranges3__45__cpo4cendE:
	.zero		1
	.type		_ZN30_INTERNAL_e8250d15_4_k_cu_main6thrust24THRUST_300001_SM_1000_NS12placeholders2_7E,@object
	.size		_ZN30_INTERNAL_e8250d15_4_k_cu_main6thrust24THRUST_300001_SM_1000_NS12placeholders2_7E,(_ZN30_INTERNAL_e8250d15_4_k_cu_main4cuda3std3__45__cpo5crendE - _ZN30_INTERNAL_e8250d15_4_k_cu_main6thrust24THRUST_300001_SM_1000_NS12placeholders2_7E)
_ZN30_INTERNAL_e8250d15_4_k_cu_main6thrust24THRUST_300001_SM_1000_NS12placeholders2_7E:
	.zero		1
	.type		_ZN30_INTERNAL_e8250d15_4_k_cu_main4cuda3std3__45__cpo5crendE,@object
	.size		_ZN30_INTERNAL_e8250d15_4_k_cu_main4cuda3std3__45__cpo5crendE,(_ZN30_INTERNAL_e8250d15_4_k_cu_main4cuda3std6ranges3__45__cpo4prevE - _ZN30_INTERNAL_e8250d15_4_k_cu_main4cuda3std3__45__cpo5crendE)
_ZN30_INTERNAL_e8250d15_4_k_cu_main4cuda3std3__45__cpo5crendE:
	.zero		1
	.type		_ZN30_INTERNAL_e8250d15_4_k_cu_main4cuda3std6ranges3__45__cpo4prevE,@object
	.size		_ZN30_INTERNAL_e8250d15_4_k_cu_main4cuda3std6ranges3__45__cpo4prevE,(_ZN30_INTERNAL_e8250d15_4_k_cu_main4cuda3std6ranges3__45__cpo9iter_moveE - _ZN30_INTERNAL_e8250d15_4_k_cu_main4cuda3std6ranges3__45__cpo4prevE)
_ZN30_INTERNAL_e8250d15_4_k_cu_main4cuda3std6ranges3__45__cpo4prevE:
	.zero		1
	.type		_ZN30_INTERNAL_e8250d15_4_k_cu_main4cuda3std6ranges3__45__cpo9iter_moveE,@object
	.size		_ZN30_INTERNAL_e8250d15_4_k_cu_main4cuda3std6ranges3__45__cpo9iter_moveE,(_ZN30_INTERNAL_e8250d15_4_k_cu_main6thrust24THRUST_300001_SM_1000_NS6system6detail10sequential3seqE - _ZN30_INTERNAL_e8250d15_4_k_cu_main4cuda3std6ranges3__45__cpo9iter_moveE)
_ZN30_INTERNAL_e8250d15_4_k_cu_main4cuda3std6ranges3__45__cpo9iter_moveE:
	.zero		1
	.type		_ZN30_INTERNAL_e8250d15_4_k_cu_main6thrust24THRUST_300001_SM_1000_NS6system6detail10sequential3seqE,@object
	.size		_ZN30_INTERNAL_e8250d15_4_k_cu_main6thrust24THRUST_300001_SM_1000_NS6system6detail10sequential3seqE,(_ZN30_INTERNAL_e8250d15_4_k_cu_main6thrust24THRUST_300001_SM_1000_NS12placeholders2_9E - _ZN30_INTERNAL_e8250d15_4_k_cu_main6thrust24THRUST_300001_SM_1000_NS6system6detail10sequential3seqE)
_ZN30_INTERNAL_e8250d15_4_k_cu_main6thrust24THRUST_300001_SM_1000_NS6system6detail10sequential3seqE:
	.zero		1
	.type		_ZN30_INTERNAL_e8250d15_4_k_cu_main6thrust24THRUST_300001_SM_1000_NS12placeholders2_9E,@object
	.size		_ZN30_INTERNAL_e8250d15_4_k_cu_main6thrust24THRUST_300001_SM_1000_NS12placeholders2_9E,(_ZN30_INTERNAL_e8250d15_4_k_cu_main4cuda3std3__419piecewise_constructE - _ZN30_INTERNAL_e8250d15_4_k_cu_main6thrust24THRUST_300001_SM_1000_NS12placeholders2_9E)
_ZN30_INTERNAL_e8250d15_4_k_cu_main6thrust24THRUST_300001_SM_1000_NS12placeholders2_9E:
	.zero		1
	.type		_ZN30_INTERNAL_e8250d15_4_k_cu_main4cuda3std3__419piecewise_constructE,@object
	.size		_ZN30_INTERNAL_e8250d15_4_k_cu_main4cuda3std3__419piecewise_constructE,(_ZN30_INTERNAL_e8250d15_4_k_cu_main4cuda3std6ranges3__45__cpo5cdataE - _ZN30_INTERNAL_e8250d15_4_k_cu_main4cuda3std3__419piecewise_constructE)
_ZN30_INTERNAL_e8250d15_4_k_cu_main4cuda3std3__419piecewise_constructE:
	.zero		1
	.type		_ZN30_INTERNAL_e8250d15_4_k_cu_main4cuda3std6ranges3__45__cpo5cdataE,@object
	.size		_ZN30_INTERNAL_e8250d15_4_k_cu_main4cuda3std6ranges3__45__cpo5cdataE,(_ZN30_INTERNAL_e8250d15_4_k_cu_main6thrust24THRUST_300001_SM_1000_NS12placeholders2_1E - _ZN30_INTERNAL_e8250d15_4_k_cu_main4cuda3std6ranges3__45__cpo5cdataE)
_ZN30_INTERNAL_e8250d15_4_k_cu_main4cuda3std6ranges3__45__cpo5cdataE:
	.zero		1
	.type		_ZN30_INTERNAL_e8250d15_4_k_cu_main6thrust24THRUST_300001_SM_1000_NS12placeholders2_1E,@object
	.size		_ZN30_INTERNAL_e8250d15_4_k_cu_main6thrust24THRUST_300001_SM_1000_NS12placeholders2_1E,(_ZN30_INTERNAL_e8250d15_4_k_cu_main4cuda3std3__45__cpo3endE - _ZN30_INTERNAL_e8250d15_4_k_cu_main6thrust24THRUST_300001_SM_1000_NS12placeholders2_1E)
_ZN30_INTERNAL_e8250d15_4_k_cu_main6thrust24THRUST_300001_SM_1000_NS12placeholders2_1E:
	.zero		1
	.type		_ZN30_INTERNAL_e8250d15_4_k_cu_main4cuda3std3__45__cpo3endE,@object
	.size		_ZN30_INTERNAL_e8250d15_4_k_cu_main4cuda3std3__45__cpo3endE,(_ZN30_INTERNAL_e8250d15_4_k_cu_main4cuda3std6ranges3__45__cpo3endE - _ZN30_INTERNAL_e8250d15_4_k_cu_main4cuda3std3__45__cpo3endE)
_ZN30_INTERNAL_e8250d15_4_k_cu_main4cuda3std3__45__cpo3endE:
	.zero		1
	.type		_ZN30_INTERNAL_e8250d15_4_k_cu_main4cuda3std6ranges3__45__cpo3endE,@object
	.size		_ZN30_INTERNAL_e8250d15_4_k_cu_main4cuda3std6ranges3__45__cpo3endE,(_ZN30_INTERNAL_e8250d15_4_k_cu_main6thrust24THRUST_300001_SM_1000_NS12placeholders2_5E - _ZN30_INTERNAL_e8250d15_4_k_cu_main4cuda3std6ranges3__45__cpo3endE)
_ZN30_INTERNAL_e8250d15_4_k_cu_main4cuda3std6ranges3__45__cpo3endE:
	.zero		1
	.type		_ZN30_INTERNAL_e8250d15_4_k_cu_main6thrust24THRUST_300001_SM_1000_NS12placeholders2_5E,@object
	.size		_ZN30_INTERNAL_e8250d15_4_k_cu_main6thrust24THRUST_300001_SM_1000_NS12placeholders2_5E,(_ZN30_INTERNAL_e8250d15_4_k_cu_main4cuda3std3__45__cpo4rendE - _ZN30_INTERNAL_e8250d15_4_k_cu_main6thrust24THRUST_300001_SM_1000_NS12placeholders2_5E)
_ZN30_INTERNAL_e8250d15_4_k_cu_main6thrust24THRUST_300001_SM_1000_NS12placeholders2_5E:
	.zero		1
	.type		_ZN30_INTERNAL_e8250d15_4_k_cu_main4cuda3std3__45__cpo4rendE,@object
	.size		_ZN30_INTERNAL_e8250d15_4_k_cu_main4cuda3std3__45__cpo4rendE,(_ZN30_INTERNAL_e8250d15_4_k_cu_main4cuda3std6ranges3__45__cpo9iter_swapE - _ZN30_INTERNAL_e8250d15_4_k_cu_main4cuda3std3__45__cpo4rendE)
_ZN30_INTERNAL_e8250d15_4_k_cu_main4cuda3std3__45__cpo4rendE:
	.zero		1
	.type		_ZN30_INTERNAL_e8250d15_4_k_cu_main4cuda3std6ranges3__45__cpo9iter_swapE,@object
	.size		_ZN30_INTERNAL_e8250d15_4_k_cu_main4cuda3std6ranges3__45__cpo9iter_swapE,(_ZN30_INTERNAL_e8250d15_4_k_cu_main4cuda3std3__48unexpectE - _ZN30_INTERNAL_e8250d15_4_k_cu_main4cuda3std6ranges3__45__cpo9iter_swapE)
_ZN30_INTERNAL_e8250d15_4_k_cu_main4cuda3std6ranges3__45__cpo9iter_swapE:
	.zero		1
	.type		_ZN30_INTERNAL_e8250d15_4_k_cu_main4cuda3std3__48unexpectE,@object
	.size		_ZN30_INTERNAL_e8250d15_4_k_cu_main4cuda3std3__48unexpectE,(_ZN30_INTERNAL_e8250d15_4_k_cu_main6thrust24THRUST_300001_SM_1000_NS8cuda_cub3parE - _ZN30_INTERNAL_e8250d15_4_k_cu_main4cuda3std3__48unexpectE)
_ZN30_INTERNAL_e8250d15_4_k_cu_main4cuda3std3__48unexpectE:
	.zero		1
	.type		_ZN30_INTERNAL_e8250d15_4_k_cu_main6thrust24THRUST_300001_SM_1000_NS8cuda_cub3parE,@object
	.size		_ZN30_INTERNAL_e8250d15_4_k_cu_main6thrust24THRUST_300001_SM_1000_NS8cuda_cub3parE,(.L_29 - _ZN30_INTERNAL_e8250d15_4_k_cu_main6thrust24THRUST_300001_SM_1000_NS8cuda_cub3parE)
_ZN30_INTERNAL_e8250d15_4_k_cu_main6thrust24THRUST_300001_SM_1000_NS8cuda_cub3parE:
	.zero		1
.L_29:


//--------------------- .nv.shared._Z6DBSCANPdPiS0_S0_S0_S0_S0_ --------------------------
	.section	.nv.shared._Z6DBSCANPdPiS0_S0_S0_S0_S0_,"aw",@nobits
	.sectionflags	@""
	.align	8
.nv.shared._Z6DBSCANPdPiS0_S0_S0_S0_S0_:
	.zero		1076


//--------------------- .nv.constant0._ZN3cub18CUB_300001_SM_10006detail11EmptyKernelIvEEvv --------------------------
	.section	.nv.constant0._ZN3cub18CUB_300001_SM_10006detail11EmptyKernelIvEEvv,"a",@progbits
	.sectionflags	@""
	.align	4
.nv.constant0._ZN3cub18CUB_300001_SM_10006detail11EmptyKernelIvEEvv:
	.zero		896


//--------------------- .nv.constant0._Z6DBSCANPdPiS0_S0_S0_S0_S0_ --------------------------
	.section	.nv.constant0._Z6DBSCANPdPiS0_S0_S0_S0_S0_,"a",@progbits
	.sectionflags	@""
	.align	4
.nv.constant0._Z6DBSCANPdPiS0_S0_S0_S0_S0_:
	.zero		952


//--------------------- SYMBOLS --------------------------

	.type		.nv.reservedSmem.offset0,@object
	.size		.nv.reservedSmem.offset0,0x4
	.type		.nv.reservedSmem.cap,@object
	.size		.nv.reservedSmem.cap,0x4
